def gluon_mma(
    a_ptr,
    b_ptr,
    c_ptr,
    M: gl.constexpr,
    N: gl.constexpr,
    K: gl.constexpr,
    BLK_A: gl.constexpr,
    BLK_B: gl.constexpr,
    SHARED_A: gl.constexpr,
    SHARED_B: gl.constexpr,
    ACC_LAYOUT: gl.constexpr,
    TMEM_LAYOUT: gl.constexpr,
    USE_TCGEN05: gl.constexpr,
    IS_ASYNC: gl.constexpr,
):
    offs_m = gl.arange(0, M, layout=gl.SliceLayout(1, BLK_A))
    offs_ka = gl.arange(0, K, layout=gl.SliceLayout(0, BLK_A))
    offs_kb = gl.arange(0, K, layout=gl.SliceLayout(1, BLK_B))
    offs_n = gl.arange(0, N, layout=gl.SliceLayout(0, BLK_B))
    a = gl.load(a_ptr + offs_m[:, None] * K + offs_ka[None, :])
    b = gl.load(b_ptr + offs_kb[:, None] * N + offs_n[None, :])
    a_smem = gl.allocate_shared_memory(a.dtype, [M, K], SHARED_A, a)
    b_smem = gl.allocate_shared_memory(b.dtype, [K, N], SHARED_B, b)

    if USE_TCGEN05:
        fence_async_shared()
        bar = gl.allocate_shared_memory(gl.int64, [1], mbarrier.MBarrierLayout())
        mbarrier.init(bar, count=1)
        acc_tmem = allocate_tensor_memory(gl.float32, [M, N], TMEM_LAYOUT)
        tcgen05_mma(a_smem, b_smem, acc_tmem, use_acc=False)
        tcgen05_commit(bar)
        mbarrier.wait(bar, phase=0)
        mbarrier.invalidate(bar)
        acc = acc_tmem.load(ACC_LAYOUT)
    else:
        acc = gl.zeros([M, N], dtype=gl.float32, layout=ACC_LAYOUT)
        acc = hopper.warpgroup_mma(a_smem, b_smem, acc, is_async=IS_ASYNC)
        if IS_ASYNC:
            acc = hopper.warpgroup_mma_wait(num_outstanding=0, deps=[acc])

    out_layout: gl.constexpr = gl.BlockedLayout(
        [1, 1], [1, 32], [gl.num_warps(), 1], [1, 0]
    )
    acc = gl.convert_layout(acc, out_layout)
    offs_cm = gl.arange(0, M, layout=gl.SliceLayout(1, out_layout))
    offs_cn = gl.arange(0, N, layout=gl.SliceLayout(0, out_layout))
    gl.store(c_ptr + offs_cm[:, None] * N + offs_cn[None, :], acc)

# config = {"BLOCK_K": 128, "BLOCK_M": 128, "BLOCK_N": 64, "arch": "sm_100", "dtype": "bf16", "is_async": 1, "num_warps": 4}
# arch = sm_100


// ===== COMPILED SASS (sm_100a) =====

	.target	sm_100a

	.elftype	@"ET_EXEC"


//--------------------- .note.nv.tkinfo           --------------------------
	.section	.note.nv.tkinfo,"",@"SHT_NOTE"
	.sectionflags	@"SHF_NOTE_NV_TKINFO"
	.tkinfo
        /*0018*/ 	.word	0x00000081
        /*0030*/ 	.string	""
        /*0030*/ 	.string	"ptxas-blackwell"
        /*0030*/ 	.string	"Cuda compilation tools, release 12.9, V12.9.86"
        /*0030*/ 	.string	"Build cuda_12.9.r12.9/compiler.36037853_0"
        /*0030*/ 	.string	"-v  -suppress-debug-info  -lineinfo  -arch sm_100a "



//--------------------- .note.nv.cuver            --------------------------
	.section	.note.nv.cuver,"",@"SHT_NOTE"
	.sectionflags	@"SHF_NOTE_NV_CUVER"
        /*0018*/ 	.short	0x0001
        /*001a*/ 	.short	0x0064
        /*001c*/ 	.short	0x0001
        /*001e*/ 	.short	0x0000
        /*0020*/ 	.short	0x0001
        /*0022*/ 	.short	0x0000


//--------------------- .nv.info                  --------------------------
	.section	.nv.info,"",@"SHT_CUDA_INFO"
	.align	4


	//----- nvinfo : EIATTR_REGCOUNT
	.align		4
        /*0000*/ 	.byte	0x04, 0x2f
        /*0002*/ 	.short	(.L_4 - .L_3)
	.align		4
.L_3:
        /*0004*/ 	.word	index@(gluon_mma)
        /*0008*/ 	.word	0x000000a7


	//----- nvinfo : EIATTR_FRAME_SIZE
	.align		4
.L_4:
        /*000c*/ 	.byte	0x04, 0x11
        /*000e*/ 	.short	(.L_6 - .L_5)
	.align		4
.L_5:
        /*0010*/ 	.word	index@($__internal_2_$__cuda_sm10x_tcgen05_guardrail_trap_unallocated_columns_being_dealloced)
        /*0014*/ 	.word	0x00000000


	//----- nvinfo : EIATTR_FRAME_SIZE
	.align		4
.L_6:
        /*0018*/ 	.byte	0x04, 0x11
        /*001a*/ 	.short	(.L_8 - .L_7)
	.align		4
.L_7:
        /*001c*/ 	.word	index@($__internal_1_$__cuda_sm10x_tcgen05_guardrail_trap_phase_invalid_during_alloc)
        /*0020*/ 	.word	0x00000000


	//----- nvinfo : EIATTR_FRAME_SIZE
	.align		4
.L_8:
        /*0024*/ 	.byte	0x04, 0x11
        /*0026*/ 	.short	(.L_10 - .L_9)
	.align		4
.L_9:
        /*0028*/ 	.word	index@($__internal_0_$__cuda_sm10x_tcgen05_guardrail_trap_col_being_dealloced_not_returned_by_alloc)
        /*002c*/ 	.word	0x00000000


	//----- nvinfo : EIATTR_FRAME_SIZE
	.align		4
.L_10:
        /*0030*/ 	.byte	0x04, 0x11
        /*0032*/ 	.short	(.L_12 - .L_11)
	.align		4
.L_11:
        /*0034*/ 	.word	index@(gluon_mma)
        /*0038*/ 	.word	0x00000000


	//----- nvinfo : EIATTR_MIN_STACK_SIZE
	.align		4
.L_12:
        /*003c*/ 	.byte	0x04, 0x12
        /*003e*/ 	.short	(.L_14 - .L_13)
	.align		4
.L_13:
        /*0040*/ 	.word	index@(gluon_mma)
        /*0044*/ 	.word	0x00000000
.L_14:


//--------------------- .nv.info.gluon_mma        --------------------------
	.section	.nv.info.gluon_mma,"",@"SHT_CUDA_INFO"
	.sectionflags	@""
	.align	4


	//----- nvinfo : EIATTR_CUDA_API_VERSION
	.align		4
        /*0000*/ 	.byte	0x04, 0x37
        /*0002*/ 	.short	(.L_16 - .L_15)
.L_15:
        /*0004*/ 	.word	0x00000081


	//----- nvinfo : EIATTR_KPARAM_INFO
	.align		4
.L_16:
        /*0008*/ 	.byte	0x04, 0x17
        /*000a*/ 	.short	(.L_18 - .L_17)
.L_17:
        /*000c*/ 	.word	0x00000000
        /*0010*/ 	.short	0x0004
        /*0012*/ 	.short	0x0020
        /*0014*/ 	.byte	0x00, 0xf4, 0x21, 0x00


	//----- nvinfo : EIATTR_KPARAM_INFO
	.align		4
.L_18:
        /*0018*/ 	.byte	0x04, 0x17
        /*001a*/ 	.short	(.L_20 - .L_19)
.L_19:
        /*001c*/ 	.word	0x00000000
        /*0020*/ 	.short	0x0003
        /*0022*/ 	.short	0x0018
        /*0024*/ 	.byte	0x00, 0xf4, 0x21, 0x00


	//----- nvinfo : EIATTR_KPARAM_INFO
	.align		4
.L_20:
        /*0028*/ 	.byte	0x04, 0x17
        /*002a*/ 	.short	(.L_22 - .L_21)
.L_21:
        /*002c*/ 	.word	0x00000000
        /*0030*/ 	.short	0x0002
        /*0032*/ 	.short	0x0010
        /*0034*/ 	.byte	0x00, 0xf4, 0x21, 0x00


	//----- nvinfo : EIATTR_KPARAM_INFO
	.align		4
.L_22:
        /*0038*/ 	.byte	0x04, 0x17
        /*003a*/ 	.short	(.L_24 - .L_23)
.L_23:
        /*003c*/ 	.word	0x00000000
        /*0040*/ 	.short	0x0001
        /*0042*/ 	.short	0x0008
        /*0044*/ 	.byte	0x00, 0xf4, 0x21, 0x00


	//----- nvinfo : EIATTR_KPARAM_INFO
	.align		4
.L_24:
        /*0048*/ 	.byte	0x04, 0x17
        /*004a*/ 	.short	(.L_26 - .L_25)
.L_25:
        /*004c*/ 	.word	0x00000000
        /*0050*/ 	.short	0x0000
        /*0052*/ 	.short	0x0000
        /*0054*/ 	.byte	0x00, 0xf4, 0x21, 0x00


	//----- nvinfo : EIATTR_AT_ENTRY_FRAGMENTS
	.align		4
.L_26:
        /*0058*/ 	.byte	0x04, 0x4f
        /*005a*/ 	.short	(.L_28 - .L_27)


	//   ....[0]....
.L_27:
        /*005c*/ 	.word	0x00000004


	//----- nvinfo : EIATTR_RESERVED_SMEM_USED
	.align		4
.L_28:
        /*0060*/ 	.byte	0x01, 0x41
	.zero		2


	//----- nvinfo : EIATTR_SPARSE_MMA_MASK
	.align		4
        /*0064*/ 	.byte	0x03, 0x50
        /*0066*/ 	.short	0x0000


	//----- nvinfo : EIATTR_TCGEN05_1CTA_USED
	.align		4
        /*0068*/ 	.byte	0x01, 0x51
	.zero		2


	//----- nvinfo : EIATTR_MAXREG_COUNT
	.align		4
        /*006c*/ 	.byte	0x03, 0x1b
        /*006e*/ 	.short	0x00ff


	//----- nvinfo : EIATTR_NUM_BARRIERS
	.align		4
        /*0070*/ 	.byte	0x02, 0x4c
        /*0072*/ 	.byte	0x01
	.zero		1


	//----- nvinfo : EIATTR_INT_WARP_WIDE_INSTR_OFFSETS
	.align		4
        /*0074*/ 	.byte	0x04, 0x31
        /*0076*/ 	.short	(.L_30 - .L_29)


	//   ....[0]....
.L_29:
        /*0078*/ 	.word	0x00002670


	//   ....[1]....
        /*007c*/ 	.word	0x000026c0


	//   ....[2]....
        /*0080*/ 	.word	0x00003300


	//   ....[3]....
        /*0084*/ 	.word	0x00003310


	//   ....[4]....
        /*0088*/ 	.word	0x00004650


	//   ....[5]....
        /*008c*/ 	.word	0x000046a0


	//----- nvinfo : EIATTR_COOP_GROUP_MASK_REGIDS
	.align		4
.L_30:
        /*0090*/ 	.byte	0x04, 0x29
        /*0092*/ 	.short	(.L_32 - .L_31)


	//   ....[0]....
.L_31:
        /*0094*/ 	.word	0xffffffff


	//   ....[1]....
        /*0098*/ 	.word	0xffffffff


	//   ....[2]....
        /*009c*/ 	.word	0xffffffff


	//   ....[3]....
        /*00a0*/ 	.word	0xffffffff


	//----- nvinfo : EIATTR_COOP_GROUP_INSTR_OFFSETS
	.align		4
.L_32:
        /*00a4*/ 	.byte	0x04, 0x28
        /*00a6*/ 	.short	(.L_34 - .L_33)


	//   ....[0]....
.L_33:
        /*00a8*/ 	.word	0x00000050


	//   ....[1]....
        /*00ac*/ 	.word	0x00000310


	//   ....[2]....
        /*00b0*/ 	.word	0x000044e0


	//   ....[3]....
        /*00b4*/ 	.word	0x00004750


	//----- nvinfo : EIATTR_VRC_CTA_INIT_COUNT
	.align		4
.L_34:
        /*00b8*/ 	.byte	0x02, 0x4a
        /*00ba*/ 	.byte	0x80
	.zero		1


	//----- nvinfo : EIATTR_MBARRIER_INSTR_OFFSETS
	.align		4
        /*00bc*/ 	.byte	0x04, 0x39
        /*00be*/ 	.short	(.L_36 - .L_35)


	//   ....[0]....
.L_35:
        /*00c0*/ 	.word	0x00002f50
        /*00c4*/ 	.word	0x000000ff
        /*00c8*/ 	.word	0x0000c000
        /*00cc*/ 	.short	0x0100
        /*00ce*/ 	.byte	0x0c
	.zero		1


	//   ....[1]....
        /*00d0*/ 	.word	0x00003380
        /*00d4*/ 	.word	0x000000ff
        /*00d8*/ 	.word	0x0000c000
        /*00dc*/ 	.short	0x010a
        /*00de*/ 	.byte	0x0c
	.zero		1


	//   ....[2]....
        /*00e0*/ 	.word	0x000034f0
        /*00e4*/ 	.word	0x000000ff
        /*00e8*/ 	.word	0x0000c000
        /*00ec*/ 	.short	0x0108
        /*00ee*/ 	.byte	0x0c
	.zero		1


	//   ....[3]....
        /*00f0*/ 	.word	0x00004770
        /*00f4*/ 	.word	0x000000ff
        /*00f8*/ 	.word	0x0000c000
        /*00fc*/ 	.short	0x010a
        /*00fe*/ 	.byte	0x0c
	.zero		1


	//----- nvinfo : EIATTR_NUM_MBARRIERS
	.align		4
.L_36:
        /*0100*/ 	.byte	0x03, 0x38
        /*0102*/ 	.short	0x0001


	//----- nvinfo : EIATTR_EXIT_INSTR_OFFSETS
	.align		4
        /*0104*/ 	.byte	0x04, 0x1c
        /*0106*/ 	.short	(.L_38 - .L_37)


	//   ....[0]....
.L_37:
        /*0108*/ 	.word	0x00004760


	//----- nvinfo : EIATTR_REQNTID
	.align		4
.L_38:
        /*010c*/ 	.byte	0x04, 0x10
        /*010e*/ 	.short	(.L_40 - .L_39)
.L_39:
        /*0110*/ 	.word	0x00000080
        /*0114*/ 	.word	0x00000001
        /*0118*/ 	.word	0x00000001


	//----- nvinfo : EIATTR_CRS_STACK_SIZE
	.align		4
.L_40:
        /*011c*/ 	.byte	0x04, 0x1e
        /*011e*/ 	.short	(.L_42 - .L_41)
.L_41:
        /*0120*/ 	.word	0x00000000


	//----- nvinfo : EIATTR_CBANK_PARAM_SIZE
	.align		4
.L_42:
        /*0124*/ 	.byte	0x03, 0x19
        /*0126*/ 	.short	0x0028


	//----- nvinfo : EIATTR_PARAM_CBANK
	.align		4
        /*0128*/ 	.byte	0x04, 0x0a
        /*012a*/ 	.short	(.L_44 - .L_43)
	.align		4
.L_43:
        /*012c*/ 	.word	index@(.nv.constant0.gluon_mma)
        /*0130*/ 	.short	0x0380
        /*0132*/ 	.short	0x0028


	//----- nvinfo : EIATTR_SW_WAR
	.align		4
.L_44:
        /*0134*/ 	.byte	0x04, 0x36
        /*0136*/ 	.short	(.L_46 - .L_45)
.L_45:
        /*0138*/ 	.word	0x00000008
.L_46:


//--------------------- .nv.compat                --------------------------
	.section	.nv.compat,"",@"SHT_CUDA_COMPAT_INFO"
	.align	4
        /*0000*/ 	.byte	0x02, 0x02, 0x02, 0x00, 0x02, 0x05, 0x05, 0x00, 0x02, 0x03, 0x00, 0x00, 0x02, 0x06, 0x01, 0x00


//--------------------- .nv.callgraph             --------------------------
	.section	.nv.callgraph,"",@"SHT_CUDA_CALLGRAPH"
	.align	4
	.sectionentsize	8
	.align		4
        /*0000*/ 	.word	0x00000000
	.align		4
        /*0004*/ 	.word	0xffffffff
	.align		4
        /*0008*/ 	.word	0x00000000
	.align		4
        /*000c*/ 	.word	0xfffffffe
	.align		4
        /*0010*/ 	.word	0x00000000
	.align		4
        /*0014*/ 	.word	0xfffffffd
	.align		4
        /*0018*/ 	.word	0x00000000
	.align		4
        /*001c*/ 	.word	0xfffffffc


//--------------------- .text.gluon_mma           --------------------------
	.section	.text.gluon_mma,"ax",@progbits
	.align	128
        .global         gluon_mma
        .type           gluon_mma,@function
        .size           gluon_mma,(.L_x_15 - gluon_mma)
        .other          gluon_mma,@"STO_CUDA_ENTRY STV_DEFAULT"
gluon_mma:
.text.gluon_mma:
[----:B------:R-:W0:Y:S01]  /*0000*/  LDC R1, c[0x0][0x37c] ;  /* 0x0000df00ff017b82 */ /* 0x000e220000000800 */
[----:B------:R-:W1:Y:S02]  /*0010*/  S2R R86, SR_TID.X ;  /* 0x0000000000567919 */ /* 0x000e640000002100 */
[----:B-1----:R-:W-:-:S13]  /*0020*/  ISETP.GE.U32.AND P1, PT, R86, 0x20, PT ;  /* 0x000000205600780c */ /* 0x002fda0003f26070 */
[----:B------:R-:W-:Y:S05]  /*0030*/  @P1 BRA `(.L_x_0) ;  /* 0x0000000000b81947 */ /* 0x000fea0003800000 */
[----:B------:R-:W1:Y:S01]  /*0040*/  S2UR UR6, SR_CgaCtaId ;  /* 0x00000000000679c3 */ /* 0x000e620000008800 */
[----:B------:R-:W-:Y:S01]  /*0050*/  NOP ;  /* 0x0000000000007918 */ /* 0x000fe20000000000 */
[----:B------:R-:W-:Y:S02]  /*0060*/  UMOV UR4, 0x40 ;  /* 0x0000004000047882 */ /* 0x000fe40000000000 */
[----:B-1----:R-:W-:-:S09]  /*0070*/  ULEA UR4, UR6, UR4, 0x18 ;  /* 0x0000000406047291 */ /* 0x002fd2000f8ec0ff */
[----:B------:R-:W1:Y:S01]  /*0080*/  LDS.U8 R0, [UR4] ;  /* 0x00000004ff007984 */ /* 0x000e620008000000 */
[----:B------:R-:W-:Y:S02]  /*0090*/  UMOV UR4, 0x400 ;  /* 0x0000040000047882 */ /* 0x000fe40000000000 */
[----:B------:R-:W-:Y:S01]  /*00a0*/  ULEA UR4, UR6, UR4, 0x18 ;  /* 0x0000000406047291 */ /* 0x000fe2000f8ec0ff */
[----:B-1----:R-:W-:-:S13]  /*00b0*/  ISETP.NE.AND P0, PT, R0, RZ, PT ;  /* 0x000000ff0000720c */ /* 0x002fda0003f05270 */
[----:B------:R-:W-:Y:S05]  /*00c0*/  @P0 BRA `(.L_x_1) ;  /* 0x00000000007c0947 */ /* 0x000fea0003800000 */
[----:B------:R-:W-:-:S13]  /*00d0*/  ELECT P0, URZ, PT ;  /* 0x0000000000ff782f */ /* 0x000fda0003800000 */
[----:B------:R-:W-:Y:S05]  /*00e0*/  @!P0 BRA `(.L_x_2) ;  /* 0x0000000000848947 */ /* 0x000fea0003800000 */
[----:B------:R-:W-:Y:S01]  /*00f0*/  UMOV UR5, 0x2 ;  /* 0x0000000200057882 */ /* 0x000fe20000000000 */
[----:B------:R-:W-:Y:S02]  /*0100*/  IMAD.MOV.U32 R4, RZ, RZ, 0x1 ;  /* 0x00000001ff047424 */ /* 0x000fe400078e00ff */
[----:B------:R-:W-:Y:S02]  /*0110*/  IMAD.MOV.U32 R5, RZ, RZ, 0x3 ;  /* 0x00000003ff057424 */ /* 0x000fe400078e00ff */
[----:B------:R-:W-:Y:S04]  /*0120*/  DEPBAR.LE SB1, 0x36 ;  /* 0x00009d800000791a */ /* 0x000fe80000000000 */
[----:B------:R-:W1:Y:S02]  /*0130*/  UTCATOMSWS.FIND_AND_SET.ALIGN UP0, UR5, UR5 ;  /* 0x00000005000575e3 */ /* 0x000e640008000800 */
[----:B-1----:R-:W-:-:S04]  /*0140*/  PLOP3.LUT P0, PT, PT, PT, UP0, 0x80, 0x8 ;  /* 0x000000000008781c */ /* 0x002fc80003f0f008 */
[----:B------:R-:W-:-:S04]  /*0150*/  SEL R0, RZ, 0xffffffff, !P0 ;  /* 0xffffffffff007807 */ /* 0x000fc80004000000 */
[----:B------:R-:W-:Y:S01]  /*0160*/  ISETP.NE.AND P0, PT, R0, RZ, PT ;  /* 0x000000ff0000720c */ /* 0x000fe20003f05270 */
[----:B------:R-:W-:-:S12]  /*0170*/  IMAD.U32 R0, RZ, RZ, UR5 ;  /* 0x00000005ff007e24 */ /* 0x000fd8000f8e00ff */
[----:B------:R-:W-:Y:S05]  /*0180*/  @P0 BRA `(.L_x_3) ;  /* 0x0000000000240947 */ /* 0x000fea0003800000 */
.L_x_4:
[----:B------:R-:W-:Y:S05]  /*0190*/  NANOSLEEP 0x64 ;  /* 0x000000640000795d */ /* 0x000fea0003800000 */
[----:B------:R-:W-:-:S05]  /*01a0*/  UMOV UR5, 0x2 ;  /* 0x0000000200057882 */ /* 0x000fca0000000000 */
[----:B------:R-:W-:Y:S04]  /*01b0*/  DEPBAR.LE SB1, 0x36 ;  /* 0x00009d800000791a */ /* 0x000fe80000000000 */
[----:B------:R-:W1:Y:S02]  /*01c0*/  UTCATOMSWS.FIND_AND_SET.ALIGN UP0, UR5, UR5 ;  /* 0x00000005000575e3 */ /* 0x000e640008000800 */
[----:B-1----:R-:W-:-:S04]  /*01d0*/  PLOP3.LUT P0, PT, PT, PT, UP0, 0x80, 0x8 ;  /* 0x000000000008781c */ /* 0x002fc80003f0f008 */
[----:B------:R-:W-:-:S04]  /*01e0*/  SEL R0, RZ, 0xffffffff, !P0 ;  /* 0xffffffffff007807 */ /* 0x000fc80004000000 */
[----:B------:R-:W-:Y:S01]  /*01f0*/  ISETP.NE.AND P0, PT, R0, RZ, PT ;  /* 0x000000ff0000720c */ /* 0x000fe20003f05270 */
[----:B------:R-:W-:-:S12]  /*0200*/  IMAD.U32 R0, RZ, RZ, UR5 ;  /* 0x00000005ff007e24 */ /* 0x000fd8000f8e00ff */
[----:B------:R-:W-:Y:S05]  /*0210*/  @!P0 BRA `(.L_x_4) ;  /* 0xfffffffc00dc8947 */ /* 0x000fea000383ffff */
.L_x_3:
[C---:B------:R-:W-:Y:S01]  /*0220*/  VIADD R3, R0.reuse, 0x10 ;  /* 0x0000001000037836 */ /* 0x040fe20000000000 */
[----:B------:R-:W-:Y:S01]  /*0230*/  UMOV UR5, 0x50 ;  /* 0x0000005000057882 */ /* 0x000fe20000000000 */
[----:B------:R-:W-:Y:S01]  /*0240*/  SHF.L.U32 R2, R5, R0, RZ ;  /* 0x0000000005027219 */ /* 0x000fe200000006ff */
[----:B------:R-:W-:Y:S01]  /*0250*/  ULEA UR5, UR6, UR5, 0x18 ;  /* 0x0000000506057291 */ /* 0x000fe2000f8ec0ff */
[----:B------:R-:W-:Y:S01]  /*0260*/  IMAD.SHL.U32 R0, R0, 0x20, RZ ;  /* 0x0000002000007824 */ /* 0x000fe200078e00ff */
[----:B------:R-:W-:-:S04]  /*0270*/  SHF.L.U32 R3, R4, R3, RZ ;  /* 0x0000000304037219 */ /* 0x000fc800000006ff */
[----:B------:R-:W-:-:S05]  /*0280*/  LOP3.LUT R2, R3, R2, RZ, 0xfc, !PT ;  /* 0x0000000203027212 */ /* 0x000fca00078efcff */
[----:B------:R1:W-:Y:S04]  /*0290*/  ATOMS.OR RZ, [UR5], R2 ;  /* 0x00000002ffff798c */ /* 0x0003e8000b000005 */
[----:B------:R1:W-:Y:S01]  /*02a0*/  STS [UR4], R0 ;  /* 0x00000000ff007988 */ /* 0x0003e20008000804 */
[----:B------:R-:W-:Y:S05]  /*02b0*/  BRA `(.L_x_2) ;  /* 0x0000000000107947 */ /* 0x000fea0003800000 */
.L_x_1:
[----:B------:R-:W-:Y:S01]  /*02c0*/  IMAD.MOV.U32 R0, RZ, RZ, -0x1 ;  /* 0xffffffffff007424 */ /* 0x000fe200078e00ff */
[----:B------:R-:W-:-:S04]  /*02d0*/  MOV R2, 0x300 ;  /* 0x0000030000027802 */ /* 0x000fc80000000f00 */
[----:B------:R1:W-:Y:S03]  /*02e0*/  STS [UR4], R0 ;  /* 0x00000000ff007988 */ /* 0x0003e60008000804 */
[----:B01----:R-:W-:Y:S05]  /*02f0*/  CALL.REL.NOINC `($__internal_1_$__cuda_sm10x_tcgen05_guardrail_trap_phase_invalid_during_alloc) ;  /* 0x0000004400347944 */ /* 0x003fea0003c00000 */
.L_x_2:
[----:B------:R-:W-:Y:S05]  /*0300*/  WARPSYNC.ALL ;  /* 0x0000000000007948 */ /* 0x000fea0003800000 */
[----:B------:R-:W-:Y:S01]  /*0310*/  NOP ;  /* 0x0000000000007918 */ /* 0x000fe20000000000 */
.L_x_0:
[----:B------:R-:W2:Y:S08]  /*0320*/  S2UR UR11, SR_CgaCtaId ;  /* 0x00000000000b79c3 */ /* 0x000eb00000008800 */
[----:B------:R-:W-:Y:S01]  /*0330*/  BAR.SYNC.DEFER_BLOCKING 0x0 ;  /* 0x0000000000007b1d */ /* 0x000fe20000010000 */
[----:B------:R-:W-:Y:S02]  /*0340*/  SHF.R.U32.HI R41, RZ, 0x5, R86 ;  /* 0x00000005ff297819 */ /* 0x000fe40000011656 */
[----:B------:R-:W-:-:S02]  /*0350*/  LOP3.LUT R87, R86, 0x60, RZ, 0xc0, !PT ;  /* 0x0000006056577812 */ /* 0x000fc400078ec0ff */
[----:B------:R-:W-:Y:S01]  /*0360*/  SGXT.U32 R41, R41, 0x2 ;  /* 0x000000022929781a */ /* 0x000fe20000000000 */
[----:B------:R-:W-:Y:S02]  /*0370*/  UMOV UR4, 0x400 ;  /* 0x0000040000047882 */ /* 0x000fe40000000000 */
[----:B------:R-:W3:Y:S01]  /*0380*/  LDC.64 R14, c[0x0][0x380] ;  /* 0x0000e000ff0e7b82 */ /* 0x000ee20000000a00 */
[----:B------:R-:W-:Y:S01]  /*0390*/  IMAD.SHL.U32 R89, R87, 0x4, RZ ;  /* 0x0000000457597824 */ /* 0x000fe200078e00ff */
[C---:B------:R-:W-:Y:S01]  /*03a0*/  LOP3.LUT R35, R41.reuse, 0x4, RZ, 0xfc, !PT ;  /* 0x0000000429237812 */ /* 0x040fe200078efcff */
[----:B------:R-:W4:Y:S01]  /*03b0*/  LDCU.64 UR14, c[0x0][0x358] ;  /* 0x00006b00ff0e77ac */ /* 0x000f220008000a00 */
[----:B------:R-:W-:Y:S02]  /*03c0*/  LOP3.LUT R34, R41, 0x8, RZ, 0xfc, !PT ;  /* 0x0000000829227812 */ /* 0x000fe400078efcff */
[----:B------:R-:W-:Y:S01]  /*03d0*/  LOP3.LUT R88, R86, 0x1f, RZ, 0xc0, !PT ;  /* 0x0000001f56587812 */ /* 0x000fe200078ec0ff */
[----:B-1----:R-:W-:Y:S01]  /*03e0*/  IMAD.SHL.U32 R0, R35, 0x80, RZ ;  /* 0x0000008023007824 */ /* 0x002fe200078e00ff */
[C---:B------:R-:W-:Y:S01]  /*03f0*/  LOP3.LUT R33, R41.reuse, 0xc, RZ, 0xfc, !PT ;  /* 0x0000000c29217812 */ /* 0x040fe200078efcff */
[----:B------:R-:W-:Y:S01]  /*0400*/  IMAD.SHL.U32 R4, R34, 0x80, RZ ;  /* 0x0000008022047824 */ /* 0x000fe200078e00ff */
[----:B------:R-:W-:-:S03]  /*0410*/  LOP3.LUT R31, R41, 0x14, RZ, 0xfc, !PT ;  /* 0x00000014291f7812 */ /* 0x000fc600078efcff */
[----:B------:R-:W-:Y:S01]  /*0420*/  IMAD.SHL.U32 R12, R33, 0x80, RZ ;  /* 0x00000080210c7824 */ /* 0x000fe200078e00ff */
[----:B--2---:R-:W-:Y:S01]  /*0430*/  ULEA UR12, UR11, UR4, 0x18 ;  /* 0x000000040b0c7291 */ /* 0x004fe2000f8ec0ff */
[----:B---3--:R-:W-:-:S08]  /*0440*/  LEA R2, P0, R87, R14, 0x3 ;  /* 0x0000000e57027211 */ /* 0x008fd000078018ff */
[----:B------:R-:W1:Y:S01]  /*0450*/  LDS R5, [UR12] ;  /* 0x0000000cff057984 */ /* 0x000e620008000800 */
[-C--:B------:R-:W-:Y:S02]  /*0460*/  LEA R8, P2, R34, R14.reuse, 0x8 ;  /* 0x0000000e22087211 */ /* 0x080fe400078440ff */
[-C--:B------:R-:W-:Y:S02]  /*0470*/  LEA.HI.X R3, R89, R15.reuse, RZ, 0x1, P0 ;  /* 0x0000000f59037211 */ /* 0x080fe400000f0cff */
[----:B------:R-:W-:Y:S02]  /*0480*/  LEA R6, P0, R35, R14, 0x8 ;  /* 0x0000000e23067211 */ /* 0x000fe400078040ff */
[----:B------:R-:W-:Y:S01]  /*0490*/  LOP3.LUT R32, R41, 0x10, RZ, 0xfc, !PT ;  /* 0x0000001029207812 */ /* 0x000fe200078efcff */
[----:B------:R-:W-:Y:S01]  /*04a0*/  IMAD.WIDE.U32 R2, R88, 0x2, R2 ;  /* 0x0000000258027825 */ /* 0x000fe200078e0002 */
[----:B------:R-:W-:Y:S01]  /*04b0*/  BAR.SYNC.DEFER_BLOCKING 0x0 ;  /* 0x0000000000007b1d */ /* 0x000fe20000010000 */
[----:B------:R-:W-:-:S02]  /*04c0*/  LEA.HI.X R7, R0, R15, RZ, 0x1, P0 ;  /* 0x0000000f00077211 */ /* 0x000fc400000f0cff */
[----:B------:R-:W-:Y:S02]  /*04d0*/  LEA R10, P0, R33, R14, 0x8 ;  /* 0x0000000e210a7211 */ /* 0x000fe400078040ff */
[-C--:B------:R-:W-:Y:S01]  /*04e0*/  LEA.HI.X R9, R4, R15.reuse, RZ, 0x1, P2 ;  /* 0x0000000f04097211 */ /* 0x080fe200010f0cff */
[----:B------:R-:W-:Y:S01]  /*04f0*/  IMAD.WIDE.U32 R6, R88, 0x2, R6 ;  /* 0x0000000258067825 */ /* 0x000fe200078e0006 */
[----:B------:R-:W-:-:S03]  /*0500*/  LEA.HI.X R11, R12, R15, RZ, 0x1, P0 ;  /* 0x0000000f0c0b7211 */ /* 0x000fc600000f0cff */
[----:B------:R-:W-:Y:S01]  /*0510*/  IMAD.SHL.U32 R4, R31, 0x80, RZ ;  /* 0x000000801f047824 */ /* 0x000fe200078e00ff */
[C---:B------:R-:W-:Y:S01]  /*0520*/  LOP3.LUT R29, R41.reuse, 0x18, RZ, 0xfc, !PT ;  /* 0x00000018291d7812 */ /* 0x040fe200078efcff */
[----:B------:R-:W-:Y:S01]  /*0530*/  IMAD.SHL.U32 R0, R32, 0x80, RZ ;  /* 0x0000008020007824 */ /* 0x000fe200078e00ff */
[----:B------:R-:W-:Y:S01]  /*0540*/  LOP3.LUT R28, R41, 0x1c, RZ, 0xfc, !PT ;  /* 0x0000001c291c7812 */ /* 0x000fe200078efcff */
[----:B------:R-:W-:-:S04]  /*0550*/  IMAD.WIDE.U32 R8, R88, 0x2, R8 ;  /* 0x0000000258087825 */ /* 0x000fc800078e0008 */
[----:B------:R-:W-:Y:S01]  /*0560*/  IMAD.WIDE.U32 R10, R88, 0x2, R10 ;  /* 0x00000002580a7825 */ /* 0x000fe200078e000a */
[----:B----4-:R-:W5:Y:S04]  /*0570*/  LDG.E.U16 R95, desc[UR14][R6.64] ;  /* 0x0000000e065f7981 */ /* 0x010f68000c1e1500 */
[----:B------:R-:W5:Y:S04]  /*0580*/  LDG.E.U16 R59, desc[UR14][R6.64+0x40] ;  /* 0x0000400e063b7981 */ /* 0x000f68000c1e1500 */
[----:B------:R-:W5:Y:S04]  /*0590*/  LDG.E.U16 R69, desc[UR14][R6.64+0x80] ;  /* 0x0000800e06457981 */ /* 0x000f68000c1e1500 */
[----:B------:R2:W5:Y:S04]  /*05a0*/  LDG.E.U16 R70, desc[UR14][R6.64+0xc0] ;  /* 0x0000c00e06467981 */ /* 0x000568000c1e1500 */
[----:B------:R-:W5:Y:S04]  /*05b0*/  LDG.E.U16 R99, desc[UR14][R2.64] ;  /* 0x0000000e02637981 */ /* 0x000f68000c1e1500 */
[----:B------:R-:W5:Y:S01]  /*05c0*/  LDG.E.U16 R162, desc[UR14][R2.64+0x40] ;  /* 0x0000400e02a27981 */ /* 0x000f62000c1e1500 */
[----:B--2---:R-:W-:-:S03]  /*05d0*/  LEA R6, P2, R31, R14, 0x8 ;  /* 0x0000000e1f067211 */ /* 0x004fc600078440ff */
[----:B------:R-:W5:Y:S01]  /*05e0*/  LDG.E.U16 R98, desc[UR14][R2.64+0x80] ;  /* 0x0000800e02627981 */ /* 0x000f62000c1e1500 */
[----:B------:R-:W-:-:S03]  /*05f0*/  LEA.HI.X R7, R4, R15, RZ, 0x1, P2 ;  /* 0x0000000f04077211 */ /* 0x000fc600010f0cff */
[----:B------:R2:W5:Y:S01]  /*0600*/  LDG.E.U16 R94, desc[UR14][R2.64+0xc0] ;  /* 0x0000c00e025e7981 */ /* 0x000562000c1e1500 */
[----:B------:R-:W-:Y:S01]  /*0610*/  IMAD.SHL.U32 R12, R28, 0x80, RZ ;  /* 0x000000801c0c7824 */ /* 0x000fe200078e00ff */
[----:B------:R-:W-:Y:S01]  /*0620*/  LOP3.LUT R27, R41, 0x24, RZ, 0xfc, !PT ;  /* 0x00000024291b7812 */ /* 0x000fe200078efcff */
[----:B------:R-:W-:Y:S01]  /*0630*/  IMAD.WIDE.U32 R6, R88, 0x2, R6 ;  /* 0x0000000258067825 */ /* 0x000fe200078e0006 */
[----:B------:R-:W5:Y:S04]  /*0640*/  LDG.E.U16 R58, desc[UR14][R8.64] ;  /* 0x0000000e083a7981 */ /* 0x000f68000c1e1500 */
[----:B------:R-:W5:Y:S01]  /*0650*/  LDG.E.U16 R161, desc[UR14][R8.64+0x40] ;  /* 0x0000400e08a17981 */ /* 0x000f62000c1e1500 */
[----:B--2---:R-:W-:-:S03]  /*0660*/  LEA R2, P0, R32, R14, 0x8 ;  /* 0x0000000e20027211 */ /* 0x004fc600078040ff */
[----:B------:R-:W5:Y:S01]  /*0670*/  LDG.E.U16 R159, desc[UR14][R8.64+0x80] ;  /* 0x0000800e089f7981 */ /* 0x000f62000c1e1500 */
[----:B------:R-:W-:Y:S01]  /*0680*/  LEA.HI.X R3, R0, R15, RZ, 0x1, P0 ;  /* 0x0000000f00037211 */ /* 0x000fe200000f0cff */
[----:B------:R-:W-:Y:S02]  /*0690*/  IMAD.SHL.U32 R0, R29, 0x80, RZ ;  /* 0x000000801d007824 */ /* 0x000fe400078e00ff */
[----:B------:R2:W5:Y:S01]  /*06a0*/  LDG.E.U16 R158, desc[UR14][R8.64+0xc0] ;  /* 0x0000c00e089e7981 */ /* 0x000562000c1e1500 */
[----:B------:R-:W-:-:S03]  /*06b0*/  LOP3.LUT R30, R41, 0x20, RZ, 0xfc, !PT ;  /* 0x00000020291e7812 */ /* 0x000fc600078efcff */
[----:B------:R-:W5:Y:S01]  /*06c0*/  LDG.E.U16 R157, desc[UR14][R10.64] ;  /* 0x0000000e0a9d7981 */ /* 0x000f62000c1e1500 */
[----:B------:R-:W-:-:S03]  /*06d0*/  IMAD.WIDE.U32 R2, R88, 0x2, R2 ;  /* 0x0000000258027825 */ /* 0x000fc600078e0002 */
[----:B------:R-:W5:Y:S01]  /*06e0*/  LDG.E.U16 R156, desc[UR14][R10.64+0x40] ;  /* 0x0000400e0a9c7981 */ /* 0x000f62000c1e1500 */
[----:B--2---:R-:W-:-:S03]  /*06f0*/  LEA R8, P0, R29, R14, 0x8 ;  /* 0x0000000e1d087211 */ /* 0x004fc600078040ff */
[----:B------:R-:W5:Y:S04]  /*0700*/  LDG.E.U16 R91, desc[UR14][R10.64+0x80] ;  /* 0x0000800e0a5b7981 */ /* 0x000f68000c1e1500 */
[----:B------:R2:W5:Y:S01]  /*0710*/  LDG.E.U16 R85, desc[UR14][R10.64+0xc0] ;  /* 0x0000c00e0a557981 */ /* 0x000562000c1e1500 */
[----:B------:R-:W-:Y:S01]  /*0720*/  LEA.HI.X R9, R0, R15, RZ, 0x1, P0 ;  /* 0x0000000f00097211 */ /* 0x000fe200000f0cff */
[----:B------:R-:W-:Y:S02]  /*0730*/  IMAD.SHL.U32 R4, R27, 0x80, RZ ;  /* 0x000000801b047824 */ /* 0x000fe400078e00ff */
        /* <DEDUP_REMOVED lines=13> */
[----:B------:R-:W-:-:S03]  /*0810*/  LEA.HI.X R7, R4, R15, RZ, 0x1, P2 ;  /* 0x0000000f04077211 */ /* 0x000fc600010f0cff */
[----:B------:R2:W5:Y:S01]  /*0820*/  LDG.E.U16 R81, desc[UR14][R2.64+0xc0] ;  /* 0x0000c00e02517981 */ /* 0x000562000c1e1500 */
[----:B------:R-:W-:Y:S01]  /*0830*/  LOP3.LUT R24, R41, 0x30, RZ, 0xfc, !PT ;  /* 0x0000003029187812 */ /* 0x000fe200078efcff */
[----:B------:R-:W-:Y:S02]  /*0840*/  IMAD.WIDE.U32 R6, R88, 0x2, R6 ;  /* 0x0000000258067825 */ /* 0x000fe400078e0006 */
[----:B------:R-:W5:Y:S04]  /*0850*/  LDG.E.U16 R76, desc[UR14][R8.64] ;  /* 0x0000000e084c7981 */ /* 0x000f68000c1e1500 */
[----:B------:R-:W5:Y:S01]  /*0860*/  LDG.E.U16 R75, desc[UR14][R8.64+0x40] ;  /* 0x0000400e084b7981 */ /* 0x000f62000c1e1500 */
[----:B--2---:R-:W-:-:S03]  /*0870*/  LEA R2, P0, R30, R14, 0x8 ;  /* 0x0000000e1e027211 */ /* 0x004fc600078040ff */
[----:B------:R-:W5:Y:S01]  /*0880*/  LDG.E.U16 R74, desc[UR14][R8.64+0x80] ;  /* 0x0000800e084a7981 */ /* 0x000f62000c1e1500 */
[----:B------:R-:W-:Y:S01]  /*0890*/  LEA.HI.X R3, R0, R15, RZ, 0x1, P0 ;  /* 0x0000000f00037211 */ /* 0x000fe200000f0cff */
[----:B------:R-:W-:Y:S02]  /*08a0*/  IMAD.SHL.U32 R0, R26, 0x80, RZ ;  /* 0x000000801a007824 */ /* 0x000fe400078e00ff */
[----:B------:R2:W5:Y:S01]  /*08b0*/  LDG.E.U16 R73, desc[UR14][R8.64+0xc0] ;  /* 0x0000c00e08497981 */ /* 0x000562000c1e1500 */
[----:B------:R-:W-:Y:S01]  /*08c0*/  IMAD.WIDE.U32 R10, R88, 0x2, R10 ;  /* 0x00000002580a7825 */ /* 0x000fe200078e000a */
[C---:B------:R-:W-:Y:S02]  /*08d0*/  LOP3.LUT R25, R41.reuse, 0x2c, RZ, 0xfc, !PT ;  /* 0x0000002c29197812 */ /* 0x040fe400078efcff */
[----:B------:R-:W5:Y:S01]  /*08e0*/  LDG.E.U16 R48, desc[UR14][R6.64] ;  /* 0x0000000e06307981 */ /* 0x000f62000c1e1500 */
[----:B------:R-:W-:-:S03]  /*08f0*/  LOP3.LUT R22, R41, 0x38, RZ, 0xfc, !PT ;  /* 0x0000003829167812 */ /* 0x000fc600078efcff */
[----:B------:R-:W5:Y:S01]  /*0900*/  LDG.E.U16 R49, desc[UR14][R6.64+0x40] ;  /* 0x0000400e06317981 */ /* 0x000f62000c1e1500 */
[----:B--2---:R-:W-:Y:S01]  /*0910*/  LEA R8, P0, R26, R14, 0x8 ;  /* 0x0000000e1a087211 */ /* 0x004fe200078040ff */
[----:B------:R-:W-:Y:S02]  /*0920*/  IMAD.WIDE.U32 R2, R88, 0x2, R2 ;  /* 0x0000000258027825 */ /* 0x000fe400078e0002 */
[----:B------:R-:W5:Y:S01]  /*0930*/  LDG.E.U16 R50, desc[UR14][R6.64+0x80] ;  /* 0x0000800e06327981 */ /* 0x000f62000c1e1500 */
[----:B------:R-:W-:Y:S01]  /*0940*/  LEA.HI.X R9, R0, R15, RZ, 0x1, P0 ;  /* 0x0000000f00097211 */ /* 0x000fe200000f0cff */
[----:B------:R-:W-:Y:S02]  /*0950*/  IMAD.SHL.U32 R0, R24, 0x80, RZ ;  /* 0x0000008018007824 */ /* 0x000fe400078e00ff */
[----:B------:R2:W5:Y:S01]  /*0960*/  LDG.E.U16 R51, desc[UR14][R6.64+0xc0] ;  /* 0x0000c00e06337981 */ /* 0x000562000c1e1500 */
[----:B------:R-:W-:Y:S01]  /*0970*/  IMAD.SHL.U32 R12, R25, 0x80, RZ ;  /* 0x00000080190c7824 */ /* 0x000fe200078e00ff */
[----:B------:R-:W-:-:S02]  /*0980*/  LOP3.LUT R23, R41, 0x34, RZ, 0xfc, !PT ;  /* 0x0000003429177812 */ /* 0x000fc400078efcff */
[----:B------:R-:W5:Y:S04]  /*0990*/  LDG.E.U16 R72, desc[UR14][R10.64] ;  /* 0x0000000e0a487981 */ /* 0x000f68000c1e1500 */
[----:B------:R-:W5:Y:S01]  /*09a0*/  LDG.E.U16 R71, desc[UR14][R10.64+0x40] ;  /* 0x0000400e0a477981 */ /* 0x000f62000c1e1500 */
[----:B--2---:R-:W-:-:S03]  /*09b0*/  LEA R6, P0, R24, R14, 0x8 ;  /* 0x0000000e18067211 */ /* 0x004fc600078040ff */
[----:B------:R-:W5:Y:S01]  /*09c0*/  LDG.E.U16 R42, desc[UR14][R10.64+0x80] ;  /* 0x0000800e0a2a7981 */ /* 0x000f62000c1e1500 */
[----:B------:R-:W-:Y:S01]  /*09d0*/  LEA.HI.X R7, R0, R15, RZ, 0x1, P0 ;  /* 0x0000000f00077211 */ /* 0x000fe200000f0cff */
[----:B------:R-:W-:Y:S02]  /*09e0*/  IMAD.SHL.U32 R0, R22, 0x80, RZ ;  /* 0x0000008016007824 */ /* 0x000fe400078e00ff */
[----:B------:R2:W5:Y:S04]  /*09f0*/  LDG.E.U16 R43, desc[UR14][R10.64+0xc0] ;  /* 0x0000c00e0a2b7981 */ /* 0x000568000c1e1500 */
[----:B------:R-:W5:Y:S04]  /*0a00*/  LDG.E.U16 R44, desc[UR14][R2.64] ;  /* 0x0000000e022c7981 */ /* 0x000f68000c1e1500 */
[----:B------:R-:W5:Y:S01]  /*0a10*/  LDG.E.U16 R45, desc[UR14][R2.64+0x40] ;  /* 0x0000400e022d7981 */ /* 0x000f62000c1e1500 */
[----:B--2---:R-:W-:-:S03]  /*0a20*/  LEA R10, P2, R25, R14, 0x8 ;  /* 0x0000000e190a7211 */ /* 0x004fc600078440ff */
[----:B------:R-:W5:Y:S04]  /*0a30*/  LDG.E.U16 R46, desc[UR14][R2.64+0x80] ;  /* 0x0000800e022e7981 */ /* 0x000f68000c1e1500 */
[----:B------:R2:W5:Y:S01]  /*0a40*/  LDG.E.U16 R47, desc[UR14][R2.64+0xc0] ;  /* 0x0000c00e022f7981 */ /* 0x000562000c1e1500 */
[-C--:B------:R-:W-:Y:S01]  /*0a50*/  LEA.HI.X R11, R12, R15.reuse, RZ, 0x1, P2 ;  /* 0x0000000f0c0b7211 */ /* 0x080fe200010f0cff */
[----:B------:R-:W-:Y:S01]  /*0a60*/  IMAD.WIDE.U32 R8, R88, 0x2, R8 ;  /* 0x0000000258087825 */ /* 0x000fe200078e0008 */
[----:B------:R-:W-:Y:S02]  /*0a70*/  LOP3.LUT R20, R41, 0x3c, RZ, 0xfc, !PT ;  /* 0x0000003c29147812 */ /* 0x000fe400078efcff */
[-C--:B--2---:R-:W-:Y:S01]  /*0a80*/  LEA R2, P0, R22, R14.reuse, 0x8 ;  /* 0x0000000e16027211 */ /* 0x084fe200078040ff */
[C---:B------:R-:W-:Y:S01]  /*0a90*/  IMAD.SHL.U32 R4, R23.reuse, 0x80, RZ ;  /* 0x0000008017047824 */ /* 0x040fe200078e00ff */
[----:B------:R-:W-:Y:S01]  /*0aa0*/  LEA R12, P2, R23, R14, 0x8 ;  /* 0x0000000e170c7211 */ /* 0x000fe200078440ff */
[----:B------:R-:W-:Y:S01]  /*0ab0*/  IMAD.WIDE.U32 R10, R88, 0x2, R10 ;  /* 0x00000002580a7825 */ /* 0x000fe200078e000a */
[-C--:B------:R-:W-:Y:S01]  /*0ac0*/  LEA.HI.X R3, R0, R15.reuse, RZ, 0x1, P0 ;  /* 0x0000000f00037211 */ /* 0x080fe200000f0cff */
[----:B------:R-:W5:Y:S01]  /*0ad0*/  LDG.E.U16 R52, desc[UR14][R8.64] ;  /* 0x0000000e08347981 */ /* 0x000f62000c1e1500 */
[C---:B------:R-:W-:Y:S01]  /*0ae0*/  LOP3.LUT R21, R41.reuse, 0x40, RZ, 0xfc, !PT ;  /* 0x0000004029157812 */ /* 0x040fe200078efcff */
[----:B------:R-:W-:Y:S01]  /*0af0*/  IMAD.SHL.U32 R16, R20, 0x80, RZ ;  /* 0x0000008014107824 */ /* 0x000fe200078e00ff */
[----:B------:R-:W-:Y:S01]  /*0b00*/  LEA.HI.X R13, R4, R15, RZ, 0x1, P2 ;  /* 0x0000000f040d7211 */ /* 0x000fe200010f0cff */
[----:B------:R-:W-:Y:S01]  /*0b10*/  IMAD.WIDE.U32 R2, R88, 0x2, R2 ;  /* 0x0000000258027825 */ /* 0x000fe200078e0002 */
[----:B------:R-:W5:Y:S01]  /*0b20*/  LDG.E.U16 R53, desc[UR14][R8.64+0x40] ;  /* 0x0000400e08357981 */ /* 0x000f62000c1e1500 */
[----:B------:R-:W-:-:S03]  /*0b30*/  LOP3.LUT R19, R41, 0x44, RZ, 0xfc, !PT ;  /* 0x0000004429137812 */ /* 0x000fc600078efcff */
[----:B------:R-:W5:Y:S04]  /*0b40*/  LDG.E.U16 R54, desc[UR14][R8.64+0x80] ;  /* 0x0000800e08367981 */ /* 0x000f68000c1e1500 */
[----:B------:R2:W5:Y:S01]  /*0b50*/  LDG.E.U16 R55, desc[UR14][R8.64+0xc0] ;  /* 0x0000c00e08377981 */ /* 0x000562000c1e1500 */
[----:B------:R-:W-:Y:S01]  /*0b60*/  IMAD.SHL.U32 R0, R21, 0x80, RZ ;  /* 0x0000008015007824 */ /* 0x000fe200078e00ff */
[----:B------:R-:W-:Y:S02]  /*0b70*/  LOP3.LUT R18, R41, 0x48, RZ, 0xfc, !PT ;  /* 0x0000004829127812 */ /* 0x000fe400078efcff */
[----:B------:R-:W5:Y:S01]  /*0b80*/  LDG.E.U16 R56, desc[UR14][R10.64] ;  /* 0x0000000e0a387981 */ /* 0x000f62000c1e1500 */
[----:B------:R-:W-:-:S03]  /*0b90*/  LEA R92, P0, R21, R14, 0x8 ;  /* 0x0000000e155c7211 */ /* 0x000fc600078040ff */
[----:B------:R-:W5:Y:S01]  /*0ba0*/  LDG.E.U16 R57, desc[UR14][R10.64+0x40] ;  /* 0x0000400e0a397981 */ /* 0x000f62000c1e1500 */
[----:B--2---:R-:W-:-:S03]  /*0bb0*/  LEA R8, P2, R20, R14, 0x8 ;  /* 0x0000000e14087211 */ /* 0x004fc600078440ff */
[----:B------:R-:W5:Y:S01]  /*0bc0*/  LDG.E.U16 R60, desc[UR14][R10.64+0x80] ;  /* 0x0000800e0a3c7981 */ /* 0x000f62000c1e1500 */
[----:B------:R-:W-:-:S03]  /*0bd0*/  LEA.HI.X R9, R16, R15, RZ, 0x1, P2 ;  /* 0x0000000f10097211 */ /* 0x000fc600010f0cff */
[----:B------:R2:W5:Y:S04]  /*0be0*/  LDG.E.U16 R61, desc[UR14][R10.64+0xc0] ;  /* 0x0000c00e0a3d7981 */ /* 0x000568000c1e1500 */
[----:B------:R-:W5:Y:S04]  /*0bf0*/  LDG.E.U16 R37, desc[UR14][R2.64] ;  /* 0x0000000e02257981 */ /* 0x000f68000c1e1500 */
[----:B------:R-:W5:Y:S01]  /*0c00*/  LDG.E.U16 R38, desc[UR14][R2.64+0x40] ;  /* 0x0000400e02267981 */ /* 0x000f62000c1e1500 */
[----:B--2---:R-:W-:-:S03]  /*0c10*/  IMAD.WIDE.U32 R10, R88, 0x2, R12 ;  /* 0x00000002580a7825 */ /* 0x004fc600078e000c */
[----:B------:R-:W5:Y:S01]  /*0c20*/  LDG.E.U16 R39, desc[UR14][R2.64+0x80] ;  /* 0x0000800e02277981 */ /* 0x000f62000c1e1500 */
[----:B------:R-:W-:-:S03]  /*0c30*/  LEA R12, P2, R19, R14, 0x8 ;  /* 0x0000000e130c7211 */ /* 0x000fc600078440ff */
[----:B------:R2:W5:Y:S01]  /*0c40*/  LDG.E.U16 R40, desc[UR14][R2.64+0xc0] ;  /* 0x0000c00e02287981 */ /* 0x000562000c1e1500 */
[----:B------:R-:W-:Y:S01]  /*0c50*/  LEA.HI.X R93, R0, R15, RZ, 0x1, P0 ;  /* 0x0000000f005d7211 */ /* 0x000fe200000f0cff */
[----:B------:R-:W-:Y:S01]  /*0c60*/  IMAD.SHL.U32 R0, R18, 0x80, RZ ;  /* 0x0000008012007824 */ /* 0x000fe200078e00ff */
[----:B------:R-:W-:Y:S01]  /*0c70*/  LOP3.LUT R16, R41, 0x4c, RZ, 0xfc, !PT ;  /* 0x0000004c29107812 */ /* 0x000fe200078efcff */
[----:B------:R-:W5:Y:S04]  /*0c80*/  LDG.E.U16 R66, desc[UR14][R10.64] ;  /* 0x0000000e0a427981 */ /* 0x000f68000c1e1500 */
[----:B------:R-:W5:Y:S01]  /*0c90*/  LDG.E.U16 R67, desc[UR14][R10.64+0x40] ;  /* 0x0000400e0a437981 */ /* 0x000f62000c1e1500 */
[----:B--2---:R-:W-:-:S03]  /*0ca0*/  IMAD.SHL.U32 R2, R19, 0x80, RZ ;  /* 0x0000008013027824 */ /* 0x004fc600078e00ff */
[----:B------:R-:W5:Y:S02]  /*0cb0*/  LDG.E.U16 R68, desc[UR14][R10.64+0x80] ;  /* 0x0000800e0a447981 */ /* 0x000f64000c1e1500 */
[----:B------:R-:W-:Y:S02]  /*0cc0*/  LEA.HI.X R13, R2, R15, RZ, 0x1, P2 ;  /* 0x0000000f020d7211 */ /* 0x000fe400010f0cff */
[----:B------:R2:W5:Y:S01]  /*0cd0*/  LDG.E.U16 R36, desc[UR14][R10.64+0xc0] ;  /* 0x0000c00e0a247981 */ /* 0x000562000c1e1500 */
[C---:B------:R-:W-:Y:S01]  /*0ce0*/  IMAD.SHL.U32 R90, R16.reuse, 0x80, RZ ;  /* 0x00000080105a7824 */ /* 0x040fe200078e00ff */
[-C--:B------:R-:W-:Y:S01]  /*0cf0*/  LEA R2, P2, R16, R14.reuse, 0x8 ;  /* 0x0000000e10027211 */ /* 0x080fe200078440ff */
[----:B------:R-:W-:Y:S01]  /*0d00*/  IMAD.WIDE.U32 R12, R88, 0x2, R12 ;  /* 0x00000002580c7825 */ /* 0x000fe200078e000c */
[----:B--2---:R-:W-:-:S04]  /*0d10*/  LEA R10, P0, R18, R14, 0x8 ;  /* 0x0000000e120a7211 */ /* 0x004fc800078040ff */
[----:B------:R-:W5:Y:S01]  /*0d20*/  LDG.E.U16 R151, desc[UR14][R12.64] ;  /* 0x0000000e0c977981 */ /* 0x000f62000c1e1500 */
[----:B------:R-:W-:-:S03]  /*0d30*/  LEA.HI.X R11, R0, R15, RZ, 0x1, P0 ;  /* 0x0000000f000b7211 */ /* 0x000fc600000f0cff */
[----:B------:R-:W5:Y:S01]  /*0d40*/  LDG.E.U16 R150, desc[UR14][R12.64+0x40] ;  /* 0x0000400e0c967981 */ /* 0x000f62000c1e1500 */
[----:B------:R-:W-:Y:S01]  /*0d50*/  LEA.HI.X R3, R90, R15, RZ, 0x1, P2 ;  /* 0x0000000f5a037211 */ /* 0x000fe200010f0cff */
[C---:B------:R-:W-:Y:S02]  /*0d60*/  IMAD.WIDE.U32 R10, R88.reuse, 0x2, R10 ;  /* 0x00000002580a7825 */ /* 0x040fe400078e000a */
[----:B------:R-:W5:Y:S04]  /*0d70*/  LDG.E.U16 R149, desc[UR14][R12.64+0x80] ;  /* 0x0000800e0c957981 */ /* 0x000f68000c1e1500 */
[----:B------:R2:W5:Y:S01]  /*0d80*/  LDG.E.U16 R148, desc[UR14][R12.64+0xc0] ;  /* 0x0000c00e0c947981 */ /* 0x000562000c1e1500 */
[----:B------:R-:W-:Y:S01]  /*0d90*/  IMAD.WIDE.U32 R2, R88, 0x2, R2 ;  /* 0x0000000258027825 */ /* 0x000fe200078e0002 */
[----:B------:R-:W-:-:S02]  /*0da0*/  LOP3.LUT R17, R41, 0x50, RZ, 0xfc, !PT ;  /* 0x0000005029117812 */ /* 0x000fc400078efcff */
[----:B------:R-:W5:Y:S04]  /*0db0*/  LDG.E.U16 R147, desc[UR14][R10.64] ;  /* 0x0000000e0a937981 */ /* 0x000f68000c1e1500 */
[----:B------:R-:W5:Y:S01]  /*0dc0*/  LDG.E.U16 R146, desc[UR14][R10.64+0x40] ;  /* 0x0000400e0a927981 */ /* 0x000f62000c1e1500 */
[----:B--2---:R-:W-:-:S03]  /*0dd0*/  LOP3.LUT R13, R41, 0x54, RZ, 0xfc, !PT ;  /* 0x00000054290d7812 */ /* 0x004fc600078efcff */
[----:B------:R-:W5:Y:S01]  /*0de0*/  LDG.E.U16 R145, desc[UR14][R10.64+0x80] ;  /* 0x0000800e0a917981 */ /* 0x000f62000c1e1500 */
[----:B------:R-:W-:-:S03]  /*0df0*/  LOP3.LUT R12, R41, 0x5c, RZ, 0xfc, !PT ;  /* 0x0000005c290c7812 */ /* 0x000fc600078efcff */
[----:B------:R2:W5:Y:S01]  /*0e00*/  LDG.E.U16 R144, desc[UR14][R10.64+0xc0] ;  /* 0x0000c00e0a907981 */ /* 0x000562000c1e1500 */
[-C--:B------:R-:W-:Y:S01]  /*0e10*/  LEA R96, P2, R13, R14.reuse, 0x8 ;  /* 0x0000000e0d607211 */ /* 0x080fe200078440ff */
[C---:B------:R-:W-:Y:S01]  /*0e20*/  IMAD.SHL.U32 R0, R17.reuse, 0x80, RZ ;  /* 0x0000008011007824 */ /* 0x040fe200078e00ff */
[----:B------:R-:W-:Y:S01]  /*0e30*/  LEA R100, P0, R17, R14, 0x8 ;  /* 0x0000000e11647211 */ /* 0x000fe200078040ff */
[----:B------:R-:W5:Y:S01]  /*0e40*/  LDG.E.U16 R143, desc[UR14][R2.64] ;  /* 0x0000000e028f7981 */ /* 0x000f62000c1e1500 */
[----:B------:R-:W-:Y:S02]  /*0e50*/  IMAD.SHL.U32 R90, R12, 0x80, RZ ;  /* 0x000000800c5a7824 */ /* 0x000fe400078e00ff */
[----:B------:R-:W-:Y:S01]  /*0e60*/  IMAD.WIDE.U32 R92, R88, 0x2, R92 ;  /* 0x00000002585c7825 */ /* 0x000fe200078e005c */
[----:B------:R-:W5:Y:S03]  /*0e70*/  LDG.E.U16 R142, desc[UR14][R2.64+0x40] ;  /* 0x0000400e028e7981 */ /* 0x000f66000c1e1500 */
[----:B--2---:R-:W-:Y:S01]  /*0e80*/  IMAD.SHL.U32 R10, R13, 0x80, RZ ;  /* 0x000000800d0a7824 */ /* 0x004fe200078e00ff */
[----:B------:R-:W5:Y:S01]  /*0e90*/  LDG.E.U16 R141, desc[UR14][R2.64+0x80] ;  /* 0x0000800e028d7981 */ /* 0x000f62000c1e1500 */
[----:B------:R-:W-:-:S03]  /*0ea0*/  LOP3.LUT R11, R41, 0x58, RZ, 0xfc, !PT ;  /* 0x00000058290b7812 */ /* 0x000fc600078efcff */
[----:B------:R2:W5:Y:S01]  /*0eb0*/  LDG.E.U16 R140, desc[UR14][R2.64+0xc0] ;  /* 0x0000c00e028c7981 */ /* 0x000562000c1e1500 */
[-C--:B------:R-:W-:Y:S01]  /*0ec0*/  LEA.HI.X R97, R10, R15.reuse, RZ, 0x1, P2 ;  /* 0x0000000f0a617211 */ /* 0x080fe200010f0cff */
[----:B------:R-:W-:Y:S01]  /*0ed0*/  IMAD.WIDE.U32 R6, R88, 0x2, R6 ;  /* 0x0000000258067825 */ /* 0x000fe200078e0006 */
[----:B------:R-:W-:Y:S01]  /*0ee0*/  LEA.HI.X R101, R0, R15, RZ, 0x1, P0 ;  /* 0x0000000f00657211 */ /* 0x000fe200000f0cff */
[----:B------:R-:W5:Y:S02]  /*0ef0*/  LDG.E.U16 R155, desc[UR14][R92.64] ;  /* 0x0000000e5c9b7981 */ /* 0x000f64000c1e1500 */
[----:B------:R-:W-:Y:S02]  /*0f00*/  IMAD.WIDE.U32 R8, R88, 0x2, R8 ;  /* 0x0000000258087825 */ /* 0x000fe400078e0008 */
[----:B------:R-:W5:Y:S01]  /*0f10*/  LDG.E.U16 R154, desc[UR14][R92.64+0x40] ;  /* 0x0000400e5c9a7981 */ /* 0x000f62000c1e1500 */
[----:B--2---:R-:W-:Y:S01]  /*0f20*/  LEA R2, P2, R12, R14, 0x8 ;  /* 0x0000000e0c027211 */ /* 0x004fe200078440ff */
[----:B------:R-:W-:-:S02]  /*0f30*/  IMAD.SHL.U32 R0, R11, 0x80, RZ ;  /* 0x000000800b007824 */ /* 0x000fc400078e00ff */
        /* <DEDUP_REMOVED lines=9> */
[----:B------:R-:W-:Y:S01]  /*0fd0*/  IMAD.WIDE.U32 R96, R88, 0x2, R96 ;  /* 0x0000000258607825 */ /* 0x000fe200078e0060 */
[----:B------:R-:W-:Y:S02]  /*0fe0*/  LEA.HI.X R93, R0, R15, RZ, 0x1, P0 ;  /* 0x0000000f005d7211 */ /* 0x000fe400000f0cff */
[----:B------:R-:W5:Y:S04]  /*0ff0*/  LDG.E.U16 R65, desc[UR14][R6.64+0xc0] ;  /* 0x0000c00e06417981 */ /* 0x000f68000c1e1500 */
[----:B------:R-:W5:Y:S01]  /*1000*/  LDG.E.U16 R4, desc[UR14][R8.64] ;  /* 0x0000000e08047981 */ /* 0x000f62000c1e1500 */
[----:B------:R-:W-:-:S03]  /*1010*/  IMAD.SHL.U32 R0, R10, 0x80, RZ ;  /* 0x000000800a007824 */ /* 0x000fc600078e00ff */
[----:B------:R-:W5:Y:S04]  /*1020*/  LDG.E.U16 R127, desc[UR14][R2.64] ;  /* 0x0000000e027f7981 */ /* 0x000f68000c1e1500 */
[----:B------:R-:W5:Y:S04]  /*1030*/  LDG.E.U16 R7, desc[UR14][R8.64+0x40] ;  /* 0x0000400e08077981 */ /* 0x000f68000c1e1500 */
[----:B------:R-:W5:Y:S01]  /*1040*/  LDG.E.U16 R6, desc[UR14][R8.64+0x80] ;  /* 0x0000800e08067981 */ /* 0x000f62000c1e1500 */
[----:B------:R-:W-:Y:S01]  /*1050*/  IMAD.WIDE.U32 R92, R88, 0x2, R92 ;  /* 0x00000002585c7825 */ /* 0x000fe200078e005c */
[----:B------:R-:W-:-:S02]  /*1060*/  LEA R102, P0, R10, R14, 0x8 ;  /* 0x0000000e0a667211 */ /* 0x000fc400078040ff */
[----:B------:R-:W5:Y:S04]  /*1070*/  LDG.E.U16 R126, desc[UR14][R2.64+0x40] ;  /* 0x0000400e027e7981 */ /* 0x000f68000c1e1500 */
[----:B------:R-:W5:Y:S04]  /*1080*/  LDG.E.U16 R125, desc[UR14][R2.64+0x80] ;  /* 0x0000800e027d7981 */ /* 0x000f68000c1e1500 */
[----:B------:R2:W5:Y:S04]  /*1090*/  LDG.E.U16 R8, desc[UR14][R8.64+0xc0] ;  /* 0x0000c00e08087981 */ /* 0x000568000c1e1500 */
[----:B------:R3:W5:Y:S04]  /*10a0*/  LDG.E.U16 R124, desc[UR14][R2.64+0xc0] ;  /* 0x0000c00e027c7981 */ /* 0x000768000c1e1500 */
[----:B------:R-:W5:Y:S01]  /*10b0*/  LDG.E.U16 R135, desc[UR14][R96.64] ;  /* 0x0000000e60877981 */ /* 0x000f62000c1e1500 */
[----:B--2---:R-:W-:-:S03]  /*10c0*/  LOP3.LUT R9, R41, 0x64, RZ, 0xfc, !PT ;  /* 0x0000006429097812 */ /* 0x004fc600078efcff */
[----:B------:R-:W5:Y:S01]  /*10d0*/  LDG.E.U16 R134, desc[UR14][R96.64+0x40] ;  /* 0x0000400e60867981 */ /* 0x000f62000c1e1500 */
[----:B---3--:R-:W-:Y:S01]  /*10e0*/  LOP3.LUT R3, R41, 0x68, RZ, 0xfc, !PT ;  /* 0x0000006829037812 */ /* 0x008fe200078efcff */
[----:B------:R-:W-:Y:S02]  /*10f0*/  IMAD.SHL.U32 R90, R9, 0x80, RZ ;  /* 0x00000080095a7824 */ /* 0x000fe400078e00ff */
[----:B------:R-:W5:Y:S01]  /*1100*/  LDG.E.U16 R133, desc[UR14][R96.64+0x80] ;  /* 0x0000800e60857981 */ /* 0x000f62000c1e1500 */
[----:B------:R-:W-:-:S03]  /*1110*/  LEA.HI.X R103, R0, R15, RZ, 0x1, P0 ;  /* 0x0000000f00677211 */ /* 0x000fc600000f0cff */
[----:B------:R2:W5:Y:S01]  /*1120*/  LDG.E.U16 R132, desc[UR14][R96.64+0xc0] ;  /* 0x0000c00e60847981 */ /* 0x000562000c1e1500 */
[----:B------:R-:W-:-:S03]  /*1130*/  IMAD.SHL.U32 R0, R3, 0x80, RZ ;  /* 0x0000008003007824 */ /* 0x000fc600078e00ff */
[----:B------:R-:W5:Y:S04]  /*1140*/  LDG.E.U16 R131, desc[UR14][R92.64] ;  /* 0x0000000e5c837981 */ /* 0x000f68000c1e1500 */
[----:B------:R-:W5:Y:S01]  /*1150*/  LDG.E.U16 R130, desc[UR14][R92.64+0x40] ;  /* 0x0000400e5c827981 */ /* 0x000f62000c1e1500 */
[----:B--2---:R-:W-:-:S03]  /*1160*/  LEA R96, P2, R9, R14, 0x8 ;  /* 0x0000000e09607211 */ /* 0x004fc600078440ff */
[----:B------:R-:W5:Y:S01]  /*1170*/  LDG.E.U16 R129, desc[UR14][R92.64+0x80] ;  /* 0x0000800e5c817981 */ /* 0x000f62000c1e1500 */
[----:B------:R-:W-:-:S03]  /*1180*/  LEA.HI.X R97, R90, R15, RZ, 0x1, P2 ;  /* 0x0000000f5a617211 */ /* 0x000fc600010f0cff */
[----:B------:R2:W5:Y:S01]  /*1190*/  LDG.E.U16 R128, desc[UR14][R92.64+0xc0] ;  /* 0x0000c00e5c807981 */ /* 0x000562000c1e1500 */
[C---:B------:R-:W-:Y:S01]  /*11a0*/  IMAD.WIDE.U32 R96, R88.reuse, 0x2, R96 ;  /* 0x0000000258607825 */ /* 0x040fe200078e0060 */
[C---:B------:R-:W-:Y:S02]  /*11b0*/  LOP3.LUT R2, R41.reuse, 0x6c, RZ, 0xfc, !PT ;  /* 0x0000006c29027812 */ /* 0x040fe400078efcff */
[----:B------:R-:W-:Y:S01]  /*11c0*/  LOP3.LUT R160, R41, 0x74, RZ, 0xfc, !PT ;  /* 0x0000007429a07812 */ /* 0x000fe200078efcff */
[----:B------:R-:W-:Y:S01]  /*11d0*/  IMAD.WIDE.U32 R100, R88, 0x2, R100 ;  /* 0x0000000258647825 */ /* 0x000fe200078e0064 */
[----:B------:R-:W5:Y:S01]  /*11e0*/  LDG.E.U16 R119, desc[UR14][R96.64] ;  /* 0x0000000e60777981 */ /* 0x000f62000c1e1500 */
[----:B--2---:R-:W-:-:S03]  /*11f0*/  LEA R92, P0, R3, R14, 0x8 ;  /* 0x0000000e035c7211 */ /* 0x004fc600078040ff */
[----:B------:R-:W5:Y:S01]  /*1200*/  LDG.E.U16 R118, desc[UR14][R96.64+0x40] ;  /* 0x0000400e60767981 */ /* 0x000f62000c1e1500 */
[----:B------:R-:W-:Y:S02]  /*1210*/  LEA.HI.X R93, R0, R15, RZ, 0x1, P0 ;  /* 0x0000000f005d7211 */ /* 0x000fe400000f0cff */
[----:B------:R-:W-:Y:S01]  /*1220*/  LOP3.LUT R0, R41, 0x70, RZ, 0xfc, !PT ;  /* 0x0000007029007812 */ /* 0x000fe200078efcff */
[----:B------:R-:W5:Y:S01]  /*1230*/  LDG.E.U16 R117, desc[UR14][R96.64+0x80] ;  /* 0x0000800e60757981 */ /* 0x000f62000c1e1500 */
[----:B------:R-:W-:-:S03]  /*1240*/  IMAD.WIDE.U32 R92, R88, 0x2, R92 ;  /* 0x00000002585c7825 */ /* 0x000fc600078e005c */
[----:B------:R2:W5:Y:S01]  /*1250*/  LDG.E.U16 R116, desc[UR14][R96.64+0xc0] ;  /* 0x0000c00e60747981 */ /* 0x000562000c1e1500 */
[----:B------:R-:W-:-:S03]  /*1260*/  IMAD.SHL.U32 R90, R0, 0x80, RZ ;  /* 0x00000080005a7824 */ /* 0x000fc600078e00ff */
[----:B------:R-:W5:Y:S01]  /*1270*/  LDG.E.U16 R139, desc[UR14][R100.64] ;  /* 0x0000000e648b7981 */ /* 0x000f62000c1e1500 */
[----:B------:R-:W-:-:S03]  /*1280*/  IMAD.SHL.U32 R104, R2, 0x80, RZ ;  /* 0x0000008002687824 */ /* 0x000fc600078e00ff */
        /* <DEDUP_REMOVED lines=11> */
[----:B------:R-:W-:Y:S01]  /*1340*/  LEA.HI.X R101, R104, R15, RZ, 0x1, P2 ;  /* 0x0000000f68657211 */ /* 0x000fe200010f0cff */
[----:B------:R-:W-:Y:S01]  /*1350*/  IMAD.WIDE.U32 R102, R88, 0x2, R102 ;  /* 0x0000000258667825 */ /* 0x000fe200078e0066 */
[----:B--2---:R-:W-:-:S03]  /*1360*/  LEA R92, P0, R160, R14, 0x8 ;  /* 0x0000000ea05c7211 */ /* 0x004fc600078040ff */
[----:B------:R-:W-:Y:S01]  /*1370*/  IMAD.WIDE.U32 R100, R88, 0x2, R100 ;  /* 0x0000000258647825 */ /* 0x000fe200078e0064 */
[----:B------:R2:W5:Y:S01]  /*1380*/  LDG.E.U16 R123, desc[UR14][R102.64] ;  /* 0x0000000e667b7981 */ /* 0x000562000c1e1500 */
[----:B------:R-:W-:Y:S02]  /*1390*/  LEA.HI.X R93, R90, R15, RZ, 0x1, P0 ;  /* 0x0000000f5a5d7211 */ /* 0x000fe400000f0cff */
[C---:B------:R-:W-:Y:S01]  /*13a0*/  IMAD.WIDE.U32 R96, R88.reuse, 0x2, R96 ;  /* 0x0000000258607825 */ /* 0x040fe200078e0060 */
[----:B------:R2:W5:Y:S03]  /*13b0*/  LDG.E.U16 R122, desc[UR14][R102.64+0x40] ;  /* 0x0000400e667a7981 */ /* 0x000566000c1e1500 */
[----:B------:R-:W-:Y:S01]  /*13c0*/  IMAD.WIDE.U32 R92, R88, 0x2, R92 ;  /* 0x00000002585c7825 */ /* 0x000fe200078e005c */
[----:B------:R2:W5:Y:S01]  /*13d0*/  LDG.E.U16 R121, desc[UR14][R102.64+0x80] ;  /* 0x0000800e66797981 */ /* 0x000562000c1e1500 */
[----:B-1----:R-:W-:-:S03]  /*13e0*/  R2UR UR13, R5 ;  /* 0x00000000050d72ca */ /* 0x002fc600000e0000 */
[----:B------:R2:W5:Y:S04]  /*13f0*/  LDG.E.U16 R120, desc[UR14][R102.64+0xc0] ;  /* 0x0000c00e66787981 */ /* 0x000568000c1e1500 */
[----:B------:R2:W5:Y:S04]  /*1400*/  LDG.E.U16 R111, desc[UR14][R100.64] ;  /* 0x0000000e646f7981 */ /* 0x000568000c1e1500 */
[----:B------:R2:W5:Y:S04]  /*1410*/  LDG.E.U16 R110, desc[UR14][R100.64+0x40] ;  /* 0x0000400e646e7981 */ /* 0x000568000c1e1500 */
[----:B------:R2:W5:Y:S04]  /*1420*/  LDG.E.U16 R109, desc[UR14][R100.64+0x80] ;  /* 0x0000800e646d7981 */ /* 0x000568000c1e1500 */
[----:B------:R2:W5:Y:S01]  /*1430*/  LDG.E.U16 R108, desc[UR14][R100.64+0xc0] ;  /* 0x0000c00e646c7981 */ /* 0x000562000c1e1500 */
[----:B------:R-:W-:-:S03]  /*1440*/  IMAD R164, R88, 0x2, R89 ;  /* 0x0000000258a47824 */ /* 0x000fc600078e0259 */
[----:B------:R2:W5:Y:S01]  /*1450*/  LDG.E.U16 R107, desc[UR14][R96.64] ;  /* 0x0000000e606b7981 */ /* 0x000562000c1e1500 */
[----:B------:R-:W-:-:S03]  /*1460*/  LOP3.LUT R90, R41, 0x78, RZ, 0xfc, !PT ;  /* 0x00000078295a7812 */ /* 0x000fc600078efcff */
[----:B------:R2:W5:Y:S04]  /*1470*/  LDG.E.U16 R106, desc[UR14][R96.64+0x40] ;  /* 0x0000400e606a7981 */ /* 0x000568000c1e1500 */
[----:B------:R2:W5:Y:S04]  /*1480*/  LDG.E.U16 R105, desc[UR14][R96.64+0x80] ;  /* 0x0000800e60697981 */ /* 0x000568000c1e1500 */
[----:B------:R2:W5:Y:S04]  /*1490*/  LDG.E.U16 R104, desc[UR14][R96.64+0xc0] ;  /* 0x0000c00e60687981 */ /* 0x000568000c1e1500 */
[----:B------:R2:W5:Y:S04]  /*14a0*/  LDG.E.U16 R103, desc[UR14][R92.64] ;  /* 0x0000000e5c677981 */ /* 0x000568000c1e1500 */
[----:B------:R2:W5:Y:S04]  /*14b0*/  LDG.E.U16 R102, desc[UR14][R92.64+0x40] ;  /* 0x0000400e5c667981 */ /* 0x000568000c1e1500 */
[----:B------:R2:W5:Y:S04]  /*14c0*/  LDG.E.U16 R101, desc[UR14][R92.64+0x80] ;  /* 0x0000800e5c657981 */ /* 0x000568000c1e1500 */
[----:B------:R2:W5:Y:S01]  /*14d0*/  LDG.E.U16 R100, desc[UR14][R92.64+0xc0] ;  /* 0x0000c00e5c647981 */ /* 0x000562000c1e1500 */
[----:B------:R-:W-:Y:S05]  /*14e0*/  @P1 BRA `(.L_x_5) ;  /* 0x0000000000181947 */ /* 0x000fea0003800000 */
[----:B------:R-:W-:Y:S01]  /*14f0*/  ELECT P0, URZ, PT ;  /* 0x0000000000ff782f */ /* 0x000fe20003800000 */
[----:B------:R-:W-:Y:S01]  /*1500*/  IMAD.MOV.U32 R5, RZ, RZ, 0x1 ;  /* 0x00000001ff057424 */ /* 0x000fe200078e00ff */
[----:B------:R-:W-:Y:S01]  /*1510*/  UMOV UR4, 0x40 ;  /* 0x0000004000047882 */ /* 0x000fe20000000000 */
[----:B------:R-:W-:Y:S01]  /*1520*/  UVIRTCOUNT.DEALLOC.SMPOOL 0x80 ;  /* 0x000000800000784c */ /* 0x000fe20000000000 */
[----:B------:R-:W-:-:S09]  /*1530*/  ULEA UR4, UR11, UR4, 0x18 ;  /* 0x000000040b047291 */ /* 0x000fd2000f8ec0ff */
[----:B------:R1:W-:Y:S03]  /*1540*/  @P0 STS.U8 [UR4], R5 ;  /* 0x00000005ff000988 */ /* 0x0003e60008000004 */
.L_x_5:
[----:B------:R-:W-:Y:S01]  /*1550*/  SHF.R.U32.HI R89, RZ, 0x1, R87 ;  /* 0x00000001ff597819 */ /* 0x000fe20000011657 */
[----:B--2---:R-:W-:Y:S01]  /*1560*/  IMAD.SHL.U32 R96, R90, 0x80, RZ ;  /* 0x000000805a607824 */ /* 0x004fe200078e00ff */
[----:B------:R-:W-:Y:S02]  /*1570*/  LOP3.LUT R41, R41, 0x7c, RZ, 0xfc, !PT ;  /* 0x0000007c29297812 */ /* 0x000fe400078efcff */
[----:B-1----:R-:W-:Y:S02]  /*1580*/  LOP3.LUT R5, R164, R89, RZ, 0x3c, !PT ;  /* 0x00000059a4057212 */ /* 0x002fe400078e3cff */
[----:B------:R-:W-:-:S03]  /*1590*/  LEA R92, P0, R90, R14, 0x8 ;  /* 0x0000000e5a5c7211 */ /* 0x000fc600078040ff */
[----:B-----5:R-:W-:Y:S01]  /*15a0*/  STS.U16 [R5+UR12+0x200], R59 ;  /* 0x0002003b05007988 */ /* 0x020fe2000800040c */
[----:B------:R-:W-:-:S03]  /*15b0*/  LEA.HI.X R93, R96, R15, RZ, 0x1, P0 ;  /* 0x0000000f605d7211 */ /* 0x000fc600000f0cff */
[----:B------:R1:W-:Y:S01]  /*15c0*/  STS.U16 [R5+UR12+0x400], R58 ;  /* 0x0004003a05007988 */ /* 0x0003e2000800040c */
[C---:B------:R-:W-:Y:S01]  /*15d0*/  IMAD.SHL.U32 R164, R41.reuse, 0x80, RZ ;  /* 0x0000008029a47824 */ /* 0x040fe200078e00ff */
[----:B------:R-:W-:Y:S01]  /*15e0*/  LEA R14, P0, R41, R14, 0x8 ;  /* 0x0000000e290e7211 */ /* 0x000fe200078040ff */
[----:B------:R-:W-:Y:S01]  /*15f0*/  IMAD.WIDE.U32 R92, R88, 0x2, R92 ;  /* 0x00000002585c7825 */ /* 0x000fe200078e005c */
[----:B------:R2:W-:Y:S04]  /*1600*/  STS.U16 [R5+UR12], R99 ;  /* 0x0000006305007988 */ /* 0x0005e8000800040c */
[----:B------:R3:W-:Y:S01]  /*1610*/  STS.U16 [R5+UR12+0x4000], R98 ;  /* 0x0040006205007988 */ /* 0x0007e2000800040c */
[----:B-1----:R-:W1:Y:S01]  /*1620*/  LDC.64 R58, c[0x0][0x388] ;  /* 0x0000e200ff3a7b82 */ /* 0x002e620000000a00 */
[----:B------:R-:W-:-:S02]  /*1630*/  LEA.HI.X R15, R164, R15, RZ, 0x1, P0 ;  /* 0x0000000fa40f7211 */ /* 0x000fc400000f0cff */
[----:B------:R-:W4:Y:S01]  /*1640*/  LDG.E.U16 R97, desc[UR14][R92.64+0x80] ;  /* 0x0000800e5c617981 */ /* 0x000f22000c1e1500 */
[----:B------:R-:W-:-:S03]  /*1650*/  IMAD.WIDE.U32 R14, R88, 0x2, R14 ;  /* 0x00000002580e7825 */ /* 0x000fc600078e000e */
[----:B--2---:R-:W2:Y:S04]  /*1660*/  LDG.E.U16 R99, desc[UR14][R92.64] ;  /* 0x0000000e5c637981 */ /* 0x004ea8000c1e1500 */
[----:B---3--:R-:W3:Y:S04]  /*1670*/  LDG.E.U16 R98, desc[UR14][R92.64+0x40] ;  /* 0x0000400e5c627981 */ /* 0x008ee8000c1e1500 */
[----:B------:R-:W2:Y:S04]  /*1680*/  LDG.E.U16 R96, desc[UR14][R92.64+0xc0] ;  /* 0x0000c00e5c607981 */ /* 0x000ea8000c1e1500 */
[----:B------:R0:W-:Y:S04]  /*1690*/  STS.U16 [R5+UR12+0x4040], R94 ;  /* 0x0040405e05007988 */ /* 0x0001e8000800040c */
[----:B------:R0:W-:Y:S04]  /*16a0*/  STS.U16 [R5+UR12+0x240], R95 ;  /* 0x0002405f05007988 */ /* 0x0001e8000800040c */
[----:B------:R0:W-:Y:S04]  /*16b0*/  STS.U16 [R5+UR12+0x4e40], R42 ;  /* 0x004e402a05007988 */ /* 0x0001e8000800040c */
[----:B0-----:R-:W2:Y:S04]  /*16c0*/  LDG.E.U16 R94, desc[UR14][R14.64+0x40] ;  /* 0x0000400e0e5e7981 */ /* 0x001ea8000c1e1500 */
[----:B------:R-:W2:Y:S01]  /*16d0*/  LDG.E.U16 R95, desc[UR14][R14.64] ;  /* 0x0000000e0e5f7981 */ /* 0x000ea2000c1e1500 */
[----:B------:R-:W-:-:S03]  /*16e0*/  IMAD.SHL.U32 R42, R87, 0x2, RZ ;  /* 0x00000002572a7824 */ /* 0x000fc600078e00ff */
[----:B------:R-:W2:Y:S04]  /*16f0*/  LDG.E.U16 R93, desc[UR14][R14.64+0x80] ;  /* 0x0000800e0e5d7981 */ /* 0x000ea8000c1e1500 */
[----:B------:R1:W2:Y:S04]  /*1700*/  LDG.E.U16 R92, desc[UR14][R14.64+0xc0] ;  /* 0x0000c00e0e5c7981 */ /* 0x0002a8000c1e1500 */
[----:B------:R0:W-:Y:S04]  /*1710*/  STS.U16 [R5+UR12+0x4600], R85 ;  /* 0x0046005505007988 */ /* 0x0001e8000800040c */
[----:B------:R0:W-:Y:S01]  /*1720*/  STS.U16 [R5+UR12+0x4e00], R43 ;  /* 0x004e002b05007988 */ /* 0x0001e2000800040c */
[----:B-1----:R-:W-:-:S03]  /*1730*/  LEA R14, P0, R87, R58, 0x2 ;  /* 0x0000003a570e7211 */ /* 0x002fc600078010ff */
[----:B------:R1:W-:Y:S01]  /*1740*/  STS.U16 [R5+UR12+0x1000], R44 ;  /* 0x0010002c05007988 */ /* 0x0003e2000800040c */
[-C--:B------:R-:W-:Y:S01]  /*1750*/  LEA.HI.X R15, R42, R59.reuse, RZ, 0x1, P0 ;  /* 0x0000003b2a0f7211 */ /* 0x080fe200000f0cff */
[C---:B0-----:R-:W-:Y:S01]  /*1760*/  IMAD.SHL.U32 R85, R41.reuse, 0x40, RZ ;  /* 0x0000004029557824 */ /* 0x041fe200078e00ff */
[----:B------:R-:W-:Y:S01]  /*1770*/  LEA R42, P0, R41, R58, 0x7 ;  /* 0x0000003a292a7211 */ /* 0x000fe200078038ff */
[----:B------:R0:W-:Y:S03]  /*1780*/  STS.U16 [R5+UR12+0x1c40], R38 ;  /* 0x001c402605007988 */ /* 0x0001e6000800040c */
[----:B------:R-:W-:Y:S01]  /*1790*/  LEA.HI.X R43, R85, R59, RZ, 0x1, P0 ;  /* 0x0000003b552b7211 */ /* 0x000fe200000f0cff */
[----:B------:R0:W-:Y:S01]  /*17a0*/  STS.U16 [R5+UR12+0x5c00], R39 ;  /* 0x005c002705007988 */ /* 0x0001e2000800040c */
[----:B-1----:R-:W-:-:S03]  /*17b0*/  IMAD.SHL.U32 R44, R35, 0x40, RZ ;  /* 0x00000040232c7824 */ /* 0x002fc600078e00ff */
[----:B------:R1:W-:Y:S01]  /*17c0*/  STS.U16 [R5+UR12+0x5c40], R40 ;  /* 0x005c402805007988 */ /* 0x0003e2000800040c */
[----:B0-----:R-:W-:-:S03]  /*17d0*/  LEA R38, P0, R35, R58, 0x7 ;  /* 0x0000003a23267211 */ /* 0x001fc600078038ff */
[----:B------:R0:W-:Y:S01]  /*17e0*/  STS.U16 [R5+UR12+0x5000], R46 ;  /* 0x0050002e05007988 */ /* 0x0001e2000800040c */
[----:B------:R-:W-:-:S03]  /*17f0*/  LEA.HI.X R39, R44, R59, RZ, 0x1, P0 ;  /* 0x0000003b2c277211 */ /* 0x000fc600000f0cff */
[----:B------:R0:W-:Y:S01]  /*1800*/  STS.U16 [R5+UR12+0x5a00], R36 ;  /* 0x005a002405007988 */ /* 0x0001e2000800040c */
[C---:B-1----:R-:W-:Y:S02]  /*1810*/  IMAD.SHL.U32 R40, R33.reuse, 0x40, RZ ;  /* 0x0000004021287824 */ /* 0x042fe400078e00ff */
[----:B------:R-:W-:Y:S01]  /*1820*/  IMAD.WIDE.U32 R14, R88, 0x2, R14 ;  /* 0x00000002580e7825 */ /* 0x000fe200078e000e */
[----:B------:R1:W-:Y:S03]  /*1830*/  STS.U16 [R5+UR12+0x1c00], R37 ;  /* 0x001c002505007988 */ /* 0x0003e6000800040c */
[C---:B0-----:R-:W-:Y:S01]  /*1840*/  IMAD.SHL.U32 R46, R34.reuse, 0x40, RZ ;  /* 0x00000040222e7824 */ /* 0x041fe200078e00ff */
[-C--:B------:R-:W-:Y:S01]  /*1850*/  LEA R34, P2, R34, R58.reuse, 0x7 ;  /* 0x0000003a22227211 */ /* 0x080fe200078438ff */
[----:B------:R0:W-:Y:S01]  /*1860*/  STS.U16 [R5+UR12+0x5840], R65 ;  /* 0x0058404105007988 */ /* 0x0001e2000800040c */
[----:B------:R-:W-:-:S02]  /*1870*/  LEA R36, P0, R33, R58, 0x7 ;  /* 0x0000003a21247211 */ /* 0x000fc400078038ff */
[-C--:B------:R-:W-:Y:S01]  /*1880*/  LEA.HI.X R35, R46, R59.reuse, RZ, 0x1, P2 ;  /* 0x0000003b2e237211 */ /* 0x080fe200010f0cff */
[----:B------:R0:W-:Y:S01]  /*1890*/  STS.U16 [R5+UR12+0x1a40], R66 ;  /* 0x001a404205007988 */ /* 0x0001e2000800040c */
[----:B-1----:R-:W-:Y:S01]  /*18a0*/  LEA.HI.X R37, R40, R59, RZ, 0x1, P0 ;  /* 0x0000003b28257211 */ /* 0x002fe200000f0cff */
[----:B------:R-:W-:Y:S02]  /*18b0*/  IMAD.SHL.U32 R44, R32, 0x40, RZ ;  /* 0x00000040202c7824 */ /* 0x000fe400078e00ff */
[C---:B------:R-:W-:Y:S01]  /*18c0*/  IMAD.WIDE.U32 R38, R88.reuse, 0x2, R38 ;  /* 0x0000000258267825 */ /* 0x040fe200078e0026 */
[----:B------:R-:W-:Y:S04]  /*18d0*/  STS.U16 [R5+UR12+0x5440], R55 ;  /* 0x0054403705007988 */ /* 0x000fe8000800040c */
[----:B0-----:R-:W2:Y:S01]  /*18e0*/  LDG.E.U16 R65, desc[UR14][R14.64+0x40] ;  /* 0x0000400e0e417981 */ /* 0x001ea2000c1e1500 */
[----:B------:R-:W-:-:S03]  /*18f0*/  IMAD.WIDE.U32 R34, R88, 0x2, R34 ;  /* 0x0000000258227825 */ /* 0x000fc600078e0022 */
[----:B------:R0:W2:Y:S04]  /*1900*/  LDG.E.U16 R66, desc[UR14][R14.64] ;  /* 0x0000000e0e427981 */ /* 0x0000a8000c1e1500 */
[----:B------:R-:W-:Y:S04]  /*1910*/  STS.U16 [R5+UR12+0x1640], R56 ;  /* 0x0016403805007988 */ /* 0x000fe8000800040c */
[----:B------:R-:W-:Y:S01]  /*1920*/  STS.U16 [R5+UR12+0x1840], R63 ;  /* 0x0018403f05007988 */ /* 0x000fe2000800040c */
[----:B0-----:R-:W-:Y:S01]  /*1930*/  LEA R14, P2, R32, R58, 0x7 ;  /* 0x0000003a200e7211 */ /* 0x001fe200078438ff */
[----:B------:R-:W-:-:S02]  /*1940*/  IMAD.WIDE.U32 R32, R88, 0x2, R36 ;  /* 0x0000000258207825 */ /* 0x000fc400078e0024 */
[----:B------:R0:W-:Y:S01]  /*1950*/  STS.U16 [R5+UR12+0x5800], R64 ;  /* 0x0058004005007988 */ /* 0x0001e2000800040c */
[----:B------:R-:W-:Y:S01]  /*1960*/  LEA.HI.X R15, R44, R59, RZ, 0x1, P2 ;  /* 0x0000003b2c0f7211 */ /* 0x000fe200010f0cff */
[----:B------:R-:W-:Y:S02]  /*1970*/  IMAD.SHL.U32 R36, R31, 0x40, RZ ;  /* 0x000000401f247824 */ /* 0x000fe400078e00ff */
[----:B------:R-:W-:Y:S04]  /*1980*/  STS.U16 [R5+UR12+0x1600], R57 ;  /* 0x0016003905007988 */ /* 0x000fe8000800040c */
[----:B------:R1:W-:Y:S04]  /*1990*/  STS.U16 [R5+UR12+0x1800], R62 ;  /* 0x0018003e05007988 */ /* 0x0003e8000800040c */
[----:B0-----:R-:W2:Y:S04]  /*19a0*/  LDG.E.U16 R64, desc[UR14][R38.64] ;  /* 0x0000000e26407981 */ /* 0x001ea8000c1e1500 */
[----:B------:R0:W2:Y:S04]  /*19b0*/  LDG.E.U16 R63, desc[UR14][R38.64+0x40] ;  /* 0x0000400e263f7981 */ /* 0x0000a8000c1e1500 */
[----:B------:R-:W2:Y:S04]  /*19c0*/  LDG.E.U16 R56, desc[UR14][R32.64] ;  /* 0x0000000e20387981 */ /* 0x000ea8000c1e1500 */
[----:B------:R1:W2:Y:S01]  /*19d0*/  LDG.E.U16 R55, desc[UR14][R32.64+0x40] ;  /* 0x0000400e20377981 */ /* 0x0002a2000c1e1500 */
[----:B0-----:R-:W-:-:S03]  /*19e0*/  IMAD.SHL.U32 R38, R29, 0x40, RZ ;  /* 0x000000401d267824 */ /* 0x001fc600078e00ff */
[----:B-1----:R-:W2:Y:S01]  /*19f0*/  LDG.E.U16 R62, desc[UR14][R34.64] ;  /* 0x0000000e223e7981 */ /* 0x002ea2000c1e1500 */
[----:B------:R-:W-:-:S03]  /*1a00*/  IMAD.WIDE.U32 R14, R88, 0x2, R14 ;  /* 0x00000002580e7825 */ /* 0x000fc600078e000e */
[----:B------:R0:W2:Y:S01]  /*1a10*/  LDG.E.U16 R57, desc[UR14][R34.64+0x40] ;  /* 0x0000400e22397981 */ /* 0x0000a2000c1e1500 */
[----:B------:R-:W-:-:S03]  /*1a20*/  LEA R32, P0, R31, R58, 0x7 ;  /* 0x0000003a1f207211 */ /* 0x000fc600078038ff */
[----:B------:R1:W-:Y:S01]  /*1a30*/  STS.U16 [R5+UR12+0x1440], R53 ;  /* 0x0014403505007988 */ /* 0x0003e2000800040c */
[----:B------:R-:W-:-:S03]  /*1a40*/  LEA.HI.X R33, R36, R59, RZ, 0x1, P0 ;  /* 0x0000003b24217211 */ /* 0x000fc600000f0cff */
[----:B------:R1:W-:Y:S01]  /*1a50*/  STS.U16 [R5+UR12+0x5400], R54 ;  /* 0x0054003605007988 */ /* 0x0003e2000800040c */
[-C--:B0-----:R-:W-:Y:S01]  /*1a60*/  LEA R34, P2, R29, R58.reuse, 0x7 ;  /* 0x0000003a1d227211 */ /* 0x081fe200078438ff */
[C---:B------:R-:W-:Y:S01]  /*1a70*/  IMAD.SHL.U32 R36, R28.reuse, 0x40, RZ ;  /* 0x000000401c247824 */ /* 0x040fe200078e00ff */
[----:B------:R-:W-:Y:S01]  /*1a80*/  LEA R28, P0, R28, R58, 0x7 ;  /* 0x0000003a1c1c7211 */ /* 0x000fe200078038ff */
[----:B------:R-:W-:Y:S01]  /*1a90*/  STS.U16 [R5+UR12+0x1200], R49 ;  /* 0x0012003105007988 */ /* 0x000fe2000800040c */
[-C--:B------:R-:W-:Y:S01]  /*1aa0*/  LEA.HI.X R35, R38, R59.reuse, RZ, 0x1, P2 ;  /* 0x0000003b26237211 */ /* 0x080fe200010f0cff */
[----:B------:R-:W-:Y:S02]  /*1ab0*/  IMAD.SHL.U32 R40, R30, 0x40, RZ ;  /* 0x000000401e287824 */ /* 0x000fe400078e00ff */
[----:B-1----:R-:W2:Y:S01]  /*1ac0*/  LDG.E.U16 R53, desc[UR14][R14.64+0x40] ;  /* 0x0000400e0e357981 */ /* 0x002ea2000c1e1500 */
[----:B------:R-:W-:-:S03]  /*1ad0*/  LEA.HI.X R29, R36, R59, RZ, 0x1, P0 ;  /* 0x0000003b241d7211 */ /* 0x000fc600000f0cff */
[----:B------:R0:W2:Y:S01]  /*1ae0*/  LDG.E.U16 R54, desc[UR14][R14.64] ;  /* 0x0000000e0e367981 */ /* 0x0000a2000c1e1500 */
[----:B------:R-:W-:-:S03]  /*1af0*/  IMAD.WIDE.U32 R28, R88, 0x2, R28 ;  /* 0x00000002581c7825 */ /* 0x000fc600078e001c */
[----:B------:R1:W-:Y:S04]  /*1b00*/  STS.U16 [R5+UR12+0x5240], R50 ;  /* 0x0052403205007988 */ /* 0x0003e8000800040c */
[----:B------:R1:W-:Y:S01]  /*1b10*/  STS.U16 [R5+UR12+0x840], R83 ;  /* 0x0008405305007988 */ /* 0x0003e2000800040c */
[----:B0-----:R-:W-:Y:S01]  /*1b20*/  LEA R14, P2, R30, R58, 0x7 ;  /* 0x0000003a1e0e7211 */ /* 0x001fe200078438ff */
[----:B------:R-:W-:Y:S02]  /*1b30*/  IMAD.WIDE.U32 R30, R88, 0x2, R34 ;  /* 0x00000002581e7825 */ /* 0x000fe400078e0022 */
[----:B------:R0:W-:Y:S02]  /*1b40*/  STS.U16 [R5+UR12+0x5040], R47 ;  /* 0x0050402f05007988 */ /* 0x0001e4000800040c */
[----:B------:R-:W-:-:S02]  /*1b50*/  IMAD.SHL.U32 R34, R27, 0x40, RZ ;  /* 0x000000401b227824 */ /* 0x000fc400078e00ff */
[----:B-1----:R-:W2:Y:S01]  /*1b60*/  LDG.E.U16 R50, desc[UR14][R30.64] ;  /* 0x0000000e1e327981 */ /* 0x002ea2000c1e1500 */
[----:B------:R-:W-:-:S03]  /*1b70*/  LEA.HI.X R15, R40, R59, RZ, 0x1, P2 ;  /* 0x0000003b280f7211 */ /* 0x000fc600010f0cff */
[----:B------:R1:W2:Y:S01]  /*1b80*/  LDG.E.U16 R49, desc[UR14][R30.64+0x40] ;  /* 0x0000400e1e317981 */ /* 0x0002a2000c1e1500 */
[----:B------:R-:W-:-:S03]  /*1b90*/  IMAD.SHL.U32 R83, R25, 0x40, RZ ;  /* 0x0000004019537824 */ /* 0x000fc600078e00ff */
[----:B------:R1:W-:Y:S04]  /*1ba0*/  STS.U16 [R5+UR12+0x1240], R48 ;  /* 0x0012403005007988 */ /* 0x0003e8000800040c */
[----:B0-----:R-:W2:Y:S01]  /*1bb0*/  LDG.E.U16 R47, desc[UR14][R28.64+0x40] ;  /* 0x0000400e1c2f7981 */ /* 0x001ea2000c1e1500 */
[----:B-1----:R-:W-:Y:S01]  /*1bc0*/  LEA R30, P0, R27, R58, 0x7 ;  /* 0x0000003a1b1e7211 */ /* 0x002fe200078038ff */
[----:B------:R-:W-:Y:S02]  /*1bd0*/  IMAD.WIDE.U32 R14, R88, 0x2, R14 ;  /* 0x00000002580e7825 */ /* 0x000fe400078e000e */
[----:B------:R0:W-:Y:S01]  /*1be0*/  STS.U16 [R5+UR12+0x800], R84 ;  /* 0x0008005405007988 */ /* 0x0001e2000800040c */
[----:B------:R-:W-:-:S03]  /*1bf0*/  LEA.HI.X R31, R34, R59, RZ, 0x1, P0 ;  /* 0x0000003b221f7211 */ /* 0x000fc600000f0cff */
[----:B------:R1:W2:Y:S04]  /*1c00*/  LDG.E.U16 R48, desc[UR14][R28.64] ;  /* 0x0000000e1c307981 */ /* 0x0002a8000c1e1500 */
[----:B------:R1:W-:Y:S01]  /*1c10*/  STS.U16 [R5+UR12+0x4800], R82 ;  /* 0x0048005205007988 */ /* 0x0003e2000800040c */
[C---:B0-----:R-:W-:Y:S01]  /*1c20*/  IMAD.SHL.U32 R84, R26.reuse, 0x40, RZ ;  /* 0x000000401a547824 */ /* 0x041fe200078e00ff */
[-C--:B------:R-:W-:Y:S02]  /*1c30*/  LEA R26, P2, R26, R58.reuse, 0x7 ;  /* 0x0000003a1a1a7211 */ /* 0x080fe400078438ff */
[----:B------:R0:W-:Y:S01]  /*1c40*/  STS.U16 [R5+UR12+0x1040], R45 ;  /* 0x0010402d05007988 */ /* 0x0001e2000800040c */
[----:B-1----:R-:W-:-:S03]  /*1c50*/  LEA R28, P0, R25, R58, 0x7 ;  /* 0x0000003a191c7211 */ /* 0x002fc600078038ff */
[----:B------:R-:W2:Y:S01]  /*1c60*/  LDG.E.U16 R46, desc[UR14][R14.64] ;  /* 0x0000000e0e2e7981 */ /* 0x000ea2000c1e1500 */
[-C--:B------:R-:W-:Y:S01]  /*1c70*/  LEA.HI.X R29, R83, R59.reuse, RZ, 0x1, P0 ;  /* 0x0000003b531d7211 */ /* 0x080fe200000f0cff */
[----:B------:R-:W-:Y:S01]  /*1c80*/  IMAD.SHL.U32 R82, R24, 0x40, RZ ;  /* 0x0000004018527824 */ /* 0x000fe200078e00ff */
[----:B------:R-:W-:Y:S01]  /*1c90*/  LEA.HI.X R27, R84, R59, RZ, 0x1, P2 ;  /* 0x0000003b541b7211 */ /* 0x000fe200010f0cff */
[----:B------:R1:W-:Y:S04]  /*1ca0*/  STS.U16 [R5+UR12+0x4840], R81 ;  /* 0x0048405105007988 */ /* 0x0003e8000800040c */
[----:B0-----:R0:W2:Y:S04]  /*1cb0*/  LDG.E.U16 R45, desc[UR14][R14.64+0x40] ;  /* 0x0000400e0e2d7981 */ /* 0x0010a8000c1e1500 */
[----:B------:R1:W-:Y:S04]  /*1cc0*/  STS.U16 [R5+UR12+0xa40], R80 ;  /* 0x000a405005007988 */ /* 0x0003e8000800040c */
[----:B------:R1:W-:Y:S01]  /*1cd0*/  STS.U16 [R5+UR12+0xa00], R79 ;  /* 0x000a004f05007988 */ /* 0x0003e2000800040c */
[----:B0-----:R-:W-:Y:S01]  /*1ce0*/  LEA R14, P2, R24, R58, 0x7 ;  /* 0x0000003a180e7211 */ /* 0x001fe200078438ff */
[----:B------:R-:W-:-:S02]  /*1cf0*/  IMAD.WIDE.U32 R24, R88, 0x2, R28 ;  /* 0x0000000258187825 */ /* 0x000fc400078e001c */
[----:B------:R0:W-:Y:S01]  /*1d00*/  STS.U16 [R5+UR12+0x4a40], R78 ;  /* 0x004a404e05007988 */ /* 0x0001e2000800040c */
[----:B------:R-:W-:Y:S01]  /*1d10*/  LEA.HI.X R15, R82, R59, RZ, 0x1, P2 ;  /* 0x0000003b520f7211 */ /* 0x000fe200010f0cff */
[----:B-1----:R-:W-:Y:S02]  /*1d20*/  IMAD.SHL.U32 R81, R23, 0x40, RZ ;  /* 0x0000004017517824 */ /* 0x002fe400078e00ff */
[----:B------:R-:W2:Y:S01]  /*1d30*/  LDG.E.U16 R40, desc[UR14][R24.64] ;  /* 0x0000000e18287981 */ /* 0x000ea2000c1e1500 */
[----:B------:R-:W-:-:S03]  /*1d40*/  IMAD.SHL.U32 R80, R22, 0x40, RZ ;  /* 0x0000004016507824 */ /* 0x000fc600078e00ff */
[----:B------:R1:W2:Y:S01]  /*1d50*/  LDG.E.U16 R39, desc[UR14][R24.64+0x40] ;  /* 0x0000400e18277981 */ /* 0x0002a2000c1e1500 */
[----:B------:R-:W-:Y:S01]  /*1d60*/  IMAD.WIDE.U32 R14, R88, 0x2, R14 ;  /* 0x00000002580e7825 */ /* 0x000fe200078e000e */
[-C--:B------:R-:W-:Y:S02]  /*1d70*/  LEA R22, P2, R22, R58.reuse, 0x7 ;  /* 0x0000003a16167211 */ /* 0x080fe400078438ff */
[----:B------:R-:W-:Y:S01]  /*1d80*/  STS.U16 [R5+UR12+0x5200], R51 ;  /* 0x0052003305007988 */ /* 0x000fe2000800040c */
[----:B------:R-:W-:Y:S02]  /*1d90*/  IMAD.SHL.U32 R79, R20, 0x40, RZ ;  /* 0x00000040144f7824 */ /* 0x000fe400078e00ff */
[----:B0-----:R-:W-:Y:S01]  /*1da0*/  IMAD.SHL.U32 R78, R21, 0x40, RZ ;  /* 0x00000040154e7824 */ /* 0x001fe200078e00ff */
[----:B------:R-:W2:Y:S01]  /*1db0*/  LDG.E.U16 R38, desc[UR14][R14.64] ;  /* 0x0000000e0e267981 */ /* 0x000ea2000c1e1500 */
[----:B-1----:R-:W-:-:S03]  /*1dc0*/  LEA R24, P0, R23, R58, 0x7 ;  /* 0x0000003a17187211 */ /* 0x002fc600078038ff */
[----:B------:R0:W2:Y:S01]  /*1dd0*/  LDG.E.U16 R37, desc[UR14][R14.64+0x40] ;  /* 0x0000400e0e257981 */ /* 0x0000a2000c1e1500 */
[-C--:B------:R-:W-:Y:S02]  /*1de0*/  LEA.HI.X R25, R81, R59.reuse, RZ, 0x1, P0 ;  /* 0x0000003b51197211 */ /* 0x080fe400000f0cff */
[-C--:B------:R-:W-:Y:S01]  /*1df0*/  LEA R20, P0, R20, R58.reuse, 0x7 ;  /* 0x0000003a14147211 */ /* 0x080fe200078038ff */
[----:B------:R1:W-:Y:S01]  /*1e00*/  STS.U16 [R5+UR12+0x1400], R52 ;  /* 0x0014003405007988 */ /* 0x0003e2000800040c */
[-C--:B------:R-:W-:Y:S01]  /*1e10*/  LEA.HI.X R23, R80, R59.reuse, RZ, 0x1, P2 ;  /* 0x0000003b50177211 */ /* 0x080fe200010f0cff */
[C---:B------:R-:W-:Y:S02]  /*1e20*/  IMAD.WIDE.U32 R32, R88.reuse, 0x2, R32 ;  /* 0x0000000258207825 */ /* 0x040fe400078e0020 */
[----:B------:R1:W-:Y:S01]  /*1e30*/  STS.U16 [R5+UR12+0xc00], R76 ;  /* 0x000c004c05007988 */ /* 0x0003e2000800040c */
[----:B0-----:R-:W-:Y:S02]  /*1e40*/  LEA R14, P2, R21, R58, 0x7 ;  /* 0x0000003a150e7211 */ /* 0x001fe400078438ff */
[-C--:B------:R-:W-:Y:S01]  /*1e50*/  LEA.HI.X R21, R79, R59.reuse, RZ, 0x1, P0 ;  /* 0x0000003b4f157211 */ /* 0x080fe200000f0cff */
[----:B------:R-:W-:Y:S01]  /*1e60*/  IMAD.WIDE.U32 R22, R88, 0x2, R22 ;  /* 0x0000000258167825 */ /* 0x000fe200078e0016 */
[----:B------:R-:W-:Y:S01]  /*1e70*/  LEA.HI.X R15, R78, R59, RZ, 0x1, P2 ;  /* 0x0000003b4e0f7211 */ /* 0x000fe200010f0cff */
[----:B-1----:R-:W2:Y:S02]  /*1e80*/  LDG.E.U16 R52, desc[UR14][R32.64] ;  /* 0x0000000e20347981 */ /* 0x002ea4000c1e1500 */
[----:B------:R-:W-:-:S02]  /*1e90*/  IMAD.WIDE.U32 R42, R88, 0x2, R42 ;  /* 0x00000002582a7825 */ /* 0x000fc400078e002a */
[----:B------:R-:W2:Y:S02]  /*1ea0*/  LDG.E.U16 R51, desc[UR14][R32.64+0x40] ;  /* 0x0000400e20337981 */ /* 0x000ea4000c1e1500 */
[C---:B------:R-:W-:Y:S02]  /*1eb0*/  IMAD.WIDE.U32 R30, R88.reuse, 0x2, R30 ;  /* 0x00000002581e7825 */ /* 0x040fe400078e001e */
[----:B------:R0:W-:Y:S02]  /*1ec0*/  STS.U16 [R5+UR12+0x4640], R91 ;  /* 0x0046405b05007988 */ /* 0x0001e4000800040c */
[C---:B------:R-:W-:Y:S02]  /*1ed0*/  IMAD.WIDE.U32 R20, R88.reuse, 0x2, R20 ;  /* 0x0000000258147825 */ /* 0x040fe400078e0014 */
[----:B------:R1:W-:Y:S02]  /*1ee0*/  STS.U16 [R5+UR12+0x1a00], R67 ;  /* 0x001a004305007988 */ /* 0x0003e4000800040c */
[----:B------:R-:W-:-:S02]  /*1ef0*/  IMAD.WIDE.U32 R14, R88, 0x2, R14 ;  /* 0x00000002580e7825 */ /* 0x000fc400078e000e */
[----:B------:R-:W2:Y:S02]  /*1f00*/  LDG.E.U16 R34, desc[UR14][R22.64] ;  /* 0x0000000e16227981 */ /* 0x000ea4000c1e1500 */
[C---:B------:R-:W-:Y:S02]  /*1f10*/  IMAD.SHL.U32 R76, R18.reuse, 0x40, RZ ;  /* 0x00000040124c7824 */ /* 0x040fe400078e00ff */
[----:B------:R4:W2:Y:S04]  /*1f20*/  LDG.E.U16 R33, desc[UR14][R22.64+0x40] ;  /* 0x0000400e16217981 */ /* 0x0008a8000c1e1500 */
[----:B0-----:R-:W2:Y:S04]  /*1f30*/  LDG.E.U16 R91, desc[UR14][R42.64] ;  /* 0x0000000e2a5b7981 */ /* 0x001ea8000c1e1500 */
[----:B-1----:R-:W2:Y:S01]  /*1f40*/  LDG.E.U16 R67, desc[UR14][R42.64+0x40] ;  /* 0x0000400e2a437981 */ /* 0x002ea2000c1e1500 */
[----:B----4-:R-:W-:-:S03]  /*1f50*/  LEA R22, P2, R18, R58, 0x7 ;  /* 0x0000003a12167211 */ /* 0x010fc600078438ff */
[----:B------:R0:W-:Y:S04]  /*1f60*/  STS.U16 [R5+UR12+0x4a00], R77 ;  /* 0x004a004d05007988 */ /* 0x0001e8000800040c */
[----:B------:R-:W4:Y:S01]  /*1f70*/  LDG.E.U16 R44, desc[UR14][R30.64] ;  /* 0x0000000e1e2c7981 */ /* 0x000f22000c1e1500 */
[----:B------:R-:W-:-:S03]  /*1f80*/  LEA.HI.X R23, R76, R59, RZ, 0x1, P2 ;  /* 0x0000003b4c177211 */ /* 0x000fc600010f0cff */
[----:B------:R-:W2:Y:S01]  /*1f90*/  LDG.E.U16 R43, desc[UR14][R30.64+0x40] ;  /* 0x0000400e1e2b7981 */ /* 0x000ea2000c1e1500 */
[----:B0-----:R-:W-:-:S03]  /*1fa0*/  IMAD.SHL.U32 R77, R19, 0x40, RZ ;  /* 0x00000040134d7824 */ /* 0x001fc600078e00ff */
[----:B------:R-:W2:Y:S04]  /*1fb0*/  LDG.E.U16 R32, desc[UR14][R20.64] ;  /* 0x0000000e14207981 */ /* 0x000ea8000c1e1500 */
[----:B------:R0:W-:Y:S04]  /*1fc0*/  STS.U16 [R5+UR12+0x4c00], R74 ;  /* 0x004c004a05007988 */ /* 0x0001e8000800040c */
[----:B------:R1:W2:Y:S04]  /*1fd0*/  LDG.E.U16 R31, desc[UR14][R20.64+0x40] ;  /* 0x0000400e141f7981 */ /* 0x0002a8000c1e1500 */
[----:B------:R-:W2:Y:S01]  /*1fe0*/  LDG.E.U16 R30, desc[UR14][R14.64] ;  /* 0x0000000e0e1e7981 */ /* 0x000ea2000c1e1500 */
[----:B0-----:R-:W-:-:S03]  /*1ff0*/  IMAD.SHL.U32 R74, R17, 0x40, RZ ;  /* 0x00000040114a7824 */ /* 0x001fc600078e00ff */
[----:B------:R0:W2:Y:S01]  /*2000*/  LDG.E.U16 R29, desc[UR14][R14.64+0x40] ;  /* 0x0000400e0e1d7981 */ /* 0x0000a2000c1e1500 */
[-C--:B-1----:R-:W-:Y:S01]  /*2010*/  LEA R20, P0, R19, R58.reuse, 0x7 ;  /* 0x0000003a13147211 */ /* 0x082fe200078038ff */
[C---:B------:R-:W-:Y:S02]  /*2020*/  IMAD.WIDE.U32 R26, R88.reuse, 0x2, R26 ;  /* 0x00000002581a7825 */ /* 0x040fe400078e001a */
[----:B------:R1:W-:Y:S01]  /*2030*/  STS.U16 [R5+UR12+0xc40], R75 ;  /* 0x000c404b05007988 */ /* 0x0003e2000800040c */
[-C--:B------:R-:W-:Y:S01]  /*2040*/  LEA.HI.X R21, R77, R59.reuse, RZ, 0x1, P0 ;  /* 0x0000003b4d157211 */ /* 0x080fe200000f0cff */
[----:B------:R-:W-:Y:S02]  /*2050*/  IMAD.WIDE.U32 R24, R88, 0x2, R24 ;  /* 0x0000000258187825 */ /* 0x000fe400078e0018 */
[----:B------:R3:W-:Y:S01]  /*2060*/  STS.U16 [R5+UR12+0x4c40], R73 ;  /* 0x004c404905007988 */ /* 0x0007e2000800040c */
[-C--:B0-----:R-:W-:Y:S02]  /*2070*/  LEA R14, P2, R17, R58.reuse, 0x7 ;  /* 0x0000003a110e7211 */ /* 0x081fe400078438ff */
[C---:B------:R-:W-:Y:S01]  /*2080*/  LEA R18, P0, R16.reuse, R58, 0x7 ;  /* 0x0000003a10127211 */ /* 0x040fe200078038ff */
[----:B------:R-:W2:Y:S01]  /*2090*/  LDG.E.U16 R42, desc[UR14][R26.64] ;  /* 0x0000000e1a2a7981 */ /* 0x000ea2000c1e1500 */
[----:B-1----:R-:W-:Y:S01]  /*20a0*/  IMAD.SHL.U32 R75, R16, 0x40, RZ ;  /* 0x00000040104b7824 */ /* 0x002fe200078e00ff */
[-C--:B------:R-:W-:Y:S01]  /*20b0*/  LEA.HI.X R15, R74, R59.reuse, RZ, 0x1, P2 ;  /* 0x0000003b4a0f7211 */ /* 0x080fe200010f0cff */
[C---:B------:R-:W-:Y:S01]  /*20c0*/  IMAD.WIDE.U32 R16, R88.reuse, 0x2, R22 ;  /* 0x0000000258107825 */ /* 0x040fe200078e0016 */
[----:B------:R-:W2:Y:S02]  /*20d0*/  LDG.E.U16 R41, desc[UR14][R26.64+0x40] ;  /* 0x0000400e1a297981 */ /* 0x000ea4000c1e1500 */
[----:B------:R-:W-:Y:S01]  /*20e0*/  LEA.HI.X R19, R75, R59, RZ, 0x1, P0 ;  /* 0x0000003b4b137211 */ /* 0x000fe200000f0cff */
[C---:B------:R-:W-:Y:S01]  /*20f0*/  IMAD.WIDE.U32 R20, R88.reuse, 0x2, R20 ;  /* 0x0000000258147825 */ /* 0x040fe200078e0014 */
[----:B------:R-:W2:Y:S03]  /*2100*/  LDG.E.U16 R36, desc[UR14][R24.64] ;  /* 0x0000000e18247981 */ /* 0x000ea6000c1e1500 */
[----:B------:R-:W-:Y:S01]  /*2110*/  IMAD.WIDE.U32 R14, R88, 0x2, R14 ;  /* 0x00000002580e7825 */ /* 0x000fe200078e000e */
[----:B------:R-:W2:Y:S03]  /*2120*/  LDG.E.U16 R35, desc[UR14][R24.64+0x40] ;  /* 0x0000400e18237981 */ /* 0x000ea6000c1e1500 */
[----:B---3--:R-:W-:Y:S01]  /*2130*/  IMAD.SHL.U32 R73, R13, 0x40, RZ ;  /* 0x000000400d497824 */ /* 0x008fe200078e00ff */
[----:B------:R-:W3:Y:S04]  /*2140*/  LDG.E.U16 R26, desc[UR14][R16.64] ;  /* 0x0000000e101a7981 */ /* 0x000ee8000c1e1500 */
[----:B------:R0:W-:Y:S04]  /*2150*/  STS.U16 [R5+UR12+0xe40], R72 ;  /* 0x000e404805007988 */ /* 0x0001e8000800040c */
[----:B------:R1:W2:Y:S04]  /*2160*/  LDG.E.U16 R25, desc[UR14][R16.64+0x40] ;  /* 0x0000400e10197981 */ /* 0x0002a8000c1e1500 */
[----:B------:R-:W2:Y:S01]  /*2170*/  LDG.E.U16 R28, desc[UR14][R20.64] ;  /* 0x0000000e141c7981 */ /* 0x000ea2000c1e1500 */
[----:B0-----:R-:W-:-:S03]  /*2180*/  IMAD.SHL.U32 R72, R11, 0x40, RZ ;  /* 0x000000400b487824 */ /* 0x001fc600078e00ff */
[----:B------:R-:W2:Y:S01]  /*2190*/  LDG.E.U16 R27, desc[UR14][R20.64+0x40] ;  /* 0x0000400e141b7981 */ /* 0x000ea2000c1e1500 */
[----:B-1----:R-:W-:-:S03]  /*21a0*/  LEA R16, P0, R13, R58, 0x7 ;  /* 0x0000003a0d107211 */ /* 0x002fc600078038ff */
[----:B------:R0:W-:Y:S01]  /*21b0*/  STS.U16 [R5+UR12+0xe00], R71 ;  /* 0x000e004705007988 */ /* 0x0001e2000800040c */
[----:B------:R-:W-:-:S03]  /*21c0*/  LEA.HI.X R17, R73, R59, RZ, 0x1, P0 ;  /* 0x0000003b49117211 */ /* 0x000fc600000f0cff */
[----:B------:R-:W2:Y:S04]  /*21d0*/  LDG.E.U16 R22, desc[UR14][R14.64] ;  /* 0x0000000e0e167981 */ /* 0x000ea8000c1e1500 */
[----:B------:R1:W2:Y:S01]  /*21e0*/  LDG.E.U16 R21, desc[UR14][R14.64+0x40] ;  /* 0x0000400e0e157981 */ /* 0x0002a2000c1e1500 */
[C---:B0-----:R-:W-:Y:S01]  /*21f0*/  IMAD.SHL.U32 R71, R12.reuse, 0x40, RZ ;  /* 0x000000400c477824 */ /* 0x041fe200078e00ff */
[-C--:B------:R-:W-:Y:S02]  /*2200*/  LEA R12, P2, R12, R58.reuse, 0x7 ;  /* 0x0000003a0c0c7211 */ /* 0x080fe400078438ff */
[----:B------:R0:W-:Y:S04]  /*2210*/  STS.U16 [R5+UR12+0x4200], R70 ;  /* 0x0042004605007988 */ /* 0x0001e8000800040c */
[----:B------:R0:W-:Y:S01]  /*2220*/  STS.U16 [R5+UR12+0x4240], R69 ;  /* 0x0042404505007988 */ /* 0x0001e2000800040c */
[----:B-1----:R-:W-:-:S03]  /*2230*/  LEA R14, P0, R11, R58, 0x7 ;  /* 0x0000003a0b0e7211 */ /* 0x002fc600078038ff */
[----:B------:R1:W-:Y:S01]  /*2240*/  STS.U16 [R5+UR12+0x5a40], R68 ;  /* 0x005a404405007988 */ /* 0x0003e2000800040c */
[C---:B0-----:R-:W-:Y:S01]  /*2250*/  IMAD.SHL.U32 R70, R10.reuse, 0x40, RZ ;  /* 0x000000400a467824 */ /* 0x041fe200078e00ff */
[----:B------:R-:W-:Y:S02]  /*2260*/  LEA R10, P3, R10, R58, 0x7 ;  /* 0x0000003a0a0a7211 */ /* 0x000fe400078638ff */
[----:B------:R0:W-:Y:S01]  /*2270*/  STS.U16 [R5+UR12+0x5640], R60 ;  /* 0x0056403c05007988 */ /* 0x0001e2000800040c */
[-C--:B------:R-:W-:Y:S02]  /*2280*/  LEA.HI.X R15, R72, R59.reuse, RZ, 0x1, P0 ;  /* 0x0000003b480f7211 */ /* 0x080fe400000f0cff */
[-C--:B------:R-:W-:Y:S01]  /*2290*/  LEA.HI.X R13, R71, R59.reuse, RZ, 0x1, P2 ;  /* 0x0000003b470d7211 */ /* 0x080fe200010f0cff */
[----:B------:R-:W-:Y:S01]  /*22a0*/  IMAD.WIDE.U32 R18, R88, 0x2, R18 ;  /* 0x0000000258127825 */ /* 0x000fe200078e0012 */
[----:B------:R-:W-:Y:S01]  /*22b0*/  LEA.HI.X R11, R70, R59, RZ, 0x1, P3 ;  /* 0x0000003b460b7211 */ /* 0x000fe200018f0cff */
[----:B------:R0:W-:Y:S02]  /*22c0*/  STS.U16 [R5+UR12+0x5600], R61 ;  /* 0x0056003d05007988 */ /* 0x0001e4000800040c */
[----:B------:R-:W-:-:S02]  /*22d0*/  IMAD.WIDE.U32 R16, R88, 0x2, R16 ;  /* 0x0000000258107825 */ /* 0x000fc400078e0010 */
[----:B------:R-:W2:Y:S02]  /*22e0*/  LDG.E.U16 R24, desc[UR14][R18.64] ;  /* 0x0000000e12187981 */ /* 0x000ea4000c1e1500 */
[C---:B------:R-:W-:Y:S02]  /*22f0*/  IMAD.WIDE.U32 R14, R88.reuse, 0x2, R14 ;  /* 0x00000002580e7825 */ /* 0x040fe400078e000e */
[----:B------:R-:W2:Y:S02]  /*2300*/  LDG.E.U16 R23, desc[UR14][R18.64+0x40] ;  /* 0x0000400e12177981 */ /* 0x000ea4000c1e1500 */
[C---:B------:R-:W-:Y:S02]  /*2310*/  IMAD.WIDE.U32 R12, R88.reuse, 0x2, R12 ;  /* 0x00000002580c7825 */ /* 0x040fe400078e000c */
[----:B------:R-:W2:Y:S02]  /*2320*/  LDG.E.U16 R20, desc[UR14][R16.64] ;  /* 0x0000000e10147981 */ /* 0x000ea4000c1e1500 */
[----:B------:R-:W-:-:S02]  /*2330*/  IMAD.WIDE.U32 R10, R88, 0x2, R10 ;  /* 0x00000002580a7825 */ /* 0x000fc400078e000a */
[----:B------:R0:W-:Y:S04]  /*2340*/  STS.U16 [R5+UR12+0x4440], R158 ;  /* 0x0044409e05007988 */ /* 0x0001e8000800040c */
[----:B------:R-:W2:Y:S01]  /*2350*/  LDG.E.U16 R19, desc[UR14][R16.64+0x40] ;  /* 0x0000400e10137981 */ /* 0x000ea2000c1e1500 */
[----:B------:R-:W-:-:S03]  /*2360*/  IMAD.SHL.U32 R69, R9, 0x40, RZ ;  /* 0x0000004009457824 */ /* 0x000fc600078e00ff */
[----:B------:R-:W2:Y:S01]  /*2370*/  LDG.E.U16 R18, desc[UR14][R14.64] ;  /* 0x0000000e0e127981 */ /* 0x000ea2000c1e1500 */
[----:B-1----:R-:W-:-:S03]  /*2380*/  IMAD.SHL.U32 R68, R3, 0x40, RZ ;  /* 0x0000004003447824 */ /* 0x002fc600078e00ff */
[----:B------:R1:W-:Y:S04]  /*2390*/  STS.U16 [R5+UR12+0x4400], R159 ;  /* 0x0044009f05007988 */ /* 0x0003e8000800040c */
[----:B------:R-:W2:Y:S04]  /*23a0*/  LDG.E.U16 R17, desc[UR14][R14.64+0x40] ;  /* 0x0000400e0e117981 */ /* 0x000ea8000c1e1500 */
[----:B------:R-:W2:Y:S01]  /*23b0*/  LDG.E.U16 R16, desc[UR14][R12.64] ;  /* 0x0000000e0c107981 */ /* 0x000ea2000c1e1500 */
[----:B0-----:R-:W-:-:S03]  /*23c0*/  LEA R60, P2, R3, R58, 0x7 ;  /* 0x0000003a033c7211 */ /* 0x001fc600078438ff */
[----:B------:R-:W-:Y:S04]  /*23d0*/  STS.U16 [R5+UR12+0x640], R157 ;  /* 0x0006409d05007988 */ /* 0x000fe8000800040c */
[----:B------:R-:W2:Y:S04]  /*23e0*/  LDG.E.U16 R15, desc[UR14][R12.64+0x40] ;  /* 0x0000400e0c0f7981 */ /* 0x000ea8000c1e1500 */
[----:B------:R-:W2:Y:S04]  /*23f0*/  LDG.E.U16 R14, desc[UR14][R10.64] ;  /* 0x0000000e0a0e7981 */ /* 0x000ea8000c1e1500 */
[----:B------:R0:W-:Y:S04]  /*2400*/  STS.U16 [R5+UR12+0x600], R156 ;  /* 0x0006009c05007988 */ /* 0x0001e8000800040c */
[----:B------:R0:W2:Y:S01]  /*2410*/  LDG.E.U16 R13, desc[UR14][R10.64+0x40] ;  /* 0x0000400e0a0d7981 */ /* 0x0000a2000c1e1500 */
[----:B------:R-:W-:-:S03]  /*2420*/  LEA.HI.X R61, R68, R59, RZ, 0x1, P2 ;  /* 0x0000003b443d7211 */ /* 0x000fc600010f0cff */
[----:B------:R1:W-:Y:S01]  /*2430*/  STS.U16 [R5+UR12+0x40], R162 ;  /* 0x000040a205007988 */ /* 0x0003e2000800040c */
[----:B0-----:R-:W-:-:S04]  /*2440*/  LEA R10, P0, R9, R58, 0x7 ;  /* 0x0000003a090a7211 */ /* 0x001fc800078038ff */
[----:B------:R-:W-:Y:S01]  /*2450*/  LEA.HI.X R11, R69, R59, RZ, 0x1, P0 ;  /* 0x0000003b450b7211 */ /* 0x000fe200000f0cff */
[----:B------:R-:W-:-:S04]  /*2460*/  IMAD.WIDE.U32 R60, R88, 0x2, R60 ;  /* 0x00000002583c7825 */ /* 0x000fc800078e003c */
[----:B------:R-:W-:Y:S01]  /*2470*/  IMAD.WIDE.U32 R10, R88, 0x2, R10 ;  /* 0x00000002580a7825 */ /* 0x000fe200078e000a */
[C---:B------:R-:W-:Y:S01]  /*2480*/  LEA R158, P0, R2.reuse, R58, 0x7 ;  /* 0x0000003a029e7211 */ /* 0x040fe200078038ff */
[----:B------:R-:W2:Y:S02]  /*2490*/  LDG.E.U16 R9, desc[UR14][R60.64+0x40] ;  /* 0x0000400e3c097981 */ /* 0x000ea4000c1e1500 */
[----:B------:R-:W-:Y:S02]  /*24a0*/  IMAD.SHL.U32 R3, R2, 0x40, RZ ;  /* 0x0000004002037824 */ /* 0x000fe400078e00ff */
[----:B------:R-:W2:Y:S01]  /*24b0*/  LDG.E.U16 R12, desc[UR14][R10.64] ;  /* 0x0000000e0a0c7981 */ /* 0x000ea2000c1e1500 */
[----:B------:R-:W-:Y:S02]  /*24c0*/  IMAD.SHL.U32 R2, R0, 0x40, RZ ;  /* 0x0000004000027824 */ /* 0x000fe400078e00ff */
[----:B-1----:R-:W-:Y:S01]  /*24d0*/  LEA.HI.X R159, R3, R59, RZ, 0x1, P0 ;  /* 0x0000003b039f7211 */ /* 0x002fe200000f0cff */
[----:B------:R-:W2:Y:S02]  /*24e0*/  LDG.E.U16 R11, desc[UR14][R10.64+0x40] ;  /* 0x0000400e0a0b7981 */ /* 0x000ea4000c1e1500 */
[----:B------:R-:W-:-:S05]  /*24f0*/  IMAD.WIDE.U32 R158, R88, 0x2, R158 ;  /* 0x00000002589e7825 */ /* 0x000fca00078e009e */
[----:B------:R-:W2:Y:S04]  /*2500*/  LDG.E.U16 R156, desc[UR14][R158.64] ;  /* 0x0000000e9e9c7981 */ /* 0x000ea8000c1e1500 */
[----:B------:R0:W2:Y:S04]  /*2510*/  LDG.E.U16 R10, desc[UR14][R60.64] ;  /* 0x0000000e3c0a7981 */ /* 0x0000a8000c1e1500 */
[----:B------:R-:W2:Y:S01]  /*2520*/  LDG.E.U16 R157, desc[UR14][R158.64+0x40] ;  /* 0x0000400e9e9d7981 */ /* 0x000ea2000c1e1500 */
[----:B0-----:R-:W-:-:S04]  /*2530*/  LEA R60, P2, R0, R58, 0x7 ;  /* 0x0000003a003c7211 */ /* 0x001fc800078438ff */
[----:B------:R-:W-:-:S03]  /*2540*/  LEA.HI.X R61, R2, R59, RZ, 0x1, P2 ;  /* 0x0000003b023d7211 */ /* 0x000fc600010f0cff */
[----:B------:R-:W-:-:S05]  /*2550*/  IMAD.WIDE.U32 R60, R88, 0x2, R60 ;  /* 0x00000002583c7825 */ /* 0x000fca00078e003c */
[----:B------:R-:W2:Y:S01]  /*2560*/  LDG.E.U16 R158, desc[UR14][R60.64] ;  /* 0x0000000e3c9e7981 */ /* 0x000ea2000c1e1500 */
[----:B------:R-:W-:-:S03]  /*2570*/  IMAD.SHL.U32 R0, R160, 0x40, RZ ;  /* 0x00000040a0007824 */ /* 0x000fc600078e00ff */
[----:B------:R0:W2:Y:S02]  /*2580*/  LDG.E.U16 R159, desc[UR14][R60.64+0x40] ;  /* 0x0000400e3c9f7981 */ /* 0x0000a4000c1e1500 */
[-C--:B0-----:R-:W-:Y:S02]  /*2590*/  LEA R60, P0, R160, R58.reuse, 0x7 ;  /* 0x0000003aa03c7211 */ /* 0x081fe400078038ff */
[C---:B------:R-:W-:Y:S01]  /*25a0*/  LEA R58, P2, R90.reuse, R58, 0x7 ;  /* 0x0000003a5a3a7211 */ /* 0x040fe200078438ff */
[----:B------:R-:W-:Y:S01]  /*25b0*/  IMAD.SHL.U32 R90, R90, 0x40, RZ ;  /* 0x000000405a5a7824 */ /* 0x000fe200078e00ff */
[----:B------:R-:W-:-:S04]  /*25c0*/  LEA.HI.X R61, R0, R59, RZ, 0x1, P0 ;  /* 0x0000003b003d7211 */ /* 0x000fc800000f0cff */
[----:B------:R-:W-:Y:S01]  /*25d0*/  LEA.HI.X R59, R90, R59, RZ, 0x1, P2 ;  /* 0x0000003b5a3b7211 */ /* 0x000fe200010f0cff */
[----:B------:R-:W-:-:S04]  /*25e0*/  IMAD.WIDE.U32 R60, R88, 0x2, R60 ;  /* 0x00000002583c7825 */ /* 0x000fc800078e003c */
[----:B------:R-:W-:Y:S01]  /*25f0*/  IMAD.WIDE.U32 R58, R88, 0x2, R58 ;  /* 0x00000002583a7825 */ /* 0x000fe200078e003a */
[----:B------:R0:W-:Y:S04]  /*2600*/  STS.U16 [R5+UR12+0x440], R161 ;  /* 0x000440a105007988 */ /* 0x0001e8000800040c */
[----:B------:R-:W3:Y:S04]  /*2610*/  LDG.E.U16 R160, desc[UR14][R60.64] ;  /* 0x0000000e3ca07981 */ /* 0x000ee8000c1e1500 */
[----:B------:R-:W3:Y:S04]  /*2620*/  LDG.E.U16 R162, desc[UR14][R60.64+0x40] ;  /* 0x0000400e3ca27981 */ /* 0x000ee8000c1e1500 */
[----:B------:R-:W3:Y:S04]  /*2630*/  LDG.E.U16 R164, desc[UR14][R58.64] ;  /* 0x0000000e3aa47981 */ /* 0x000ee8000c1e1500 */
[----:B0-----:R0:W3:Y:S01]  /*2640*/  LDG.E.U16 R161, desc[UR14][R58.64+0x40] ;  /* 0x0000400e3aa17981 */ /* 0x0010e2000c1e1500 */
[----:B------:R-:W-:Y:S01]  /*2650*/  LOP3.LUT P2, RZ, R86, 0x7f, RZ, 0xc0, !PT ;  /* 0x0000007f56ff7812 */ /* 0x000fe2000784c0ff */
[----:B------:R-:W-:-:S12]  /*2660*/  UMOV UR4, 0x1 ;  /* 0x0000000100047882 */ /* 0x000fd80000000000 */
[----:B------:R-:W-:-:S05]  /*2670*/  VOTEU.ALL UP0, P2 ;  /* 0x0000000000ff7886 */ /* 0x000fca0001000000 */
[----:B------:R-:W-:-:S04]  /*2680*/  @!UP0 UIADD3 UR4, UPT, UPT, -UR4, 0x100000, URZ ;  /* 0x0010000004048890 */ /* 0x000fc8000fffe1ff */
[----:B------:R-:W-:Y:S02]  /*2690*/  @!UP0 USHF.L.U32 UR5, UR4, 0xb, URZ ;  /* 0x0000000b04058899 */ /* 0x000fe400080006ff */
[----:B------:R-:W-:Y:S01]  /*26a0*/  @!UP0 USHF.L.U32 UR4, UR4, 0x1, URZ ;  /* 0x0000000104048899 */ /* 0x000fe200080006ff */
[----:B0-----:R-:W-:Y:S01]  /*26b0*/  SHF.R.U32.HI R58, RZ, 0x5, R86 ;  /* 0x00000005ff3a7819 */ /* 0x001fe20000011656 */
[----:B------:R-:W-:Y:S01]  /*26c0*/  VOTEU.ALL UP1, P2 ;  /* 0x0000000000ff7886 */ /* 0x000fe20001020000 */
[----:B------:R0:W-:Y:S02]  /*26d0*/  STS.U16 [R5+UR12+0x1e40], R4 ;  /* 0x001e400405007988 */ /* 0x0001e4000800040c */
[----:B------:R-:W-:Y:S02]  /*26e0*/  R2UR UR10, R58 ;  /* 0x000000003a0a72ca */ /* 0x000fe400000e0000 */
[----:B------:R1:W-:Y:S04]  /*26f0*/  STS.U16 [R5+UR12+0x1e00], R7 ;  /* 0x001e000705007988 */ /* 0x0003e8000800040c */
        /* <DEDUP_REMOVED lines=58> */
[----:B--2---:R1:W-:Y:S04]  /*2aa0*/  STS.U16 [R5+UR12+0x3c00], R99 ;  /* 0x003c006305007988 */ /* 0x0043e8000800040c */
        /* <DEDUP_REMOVED lines=27> */
[----:B----4-:R1:W-:Y:S04]  /*2c60*/  STS.U16 [R5+UR12+0x9240], R44 ;  /* 0x0092402c05007988 */ /* 0x0103e8000800040c */
        /* <DEDUP_REMOVED lines=17> */
[----:B---3--:R1:W-:Y:S04]  /*2d80*/  STS.U16 [R5+UR12+0xa400], R26 ;  /* 0x00a4001a05007988 */ /* 0x0083e8000800040c */
        /* <DEDUP_REMOVED lines=24> */
[----:B------:R1:W-:Y:S01]  /*2f10*/  STS.U16 [R5+UR12+0xbc40], R161 ;  /* 0x00bc40a105007988 */ /* 0x0003e2000800040c */
[----:B------:R2:W-:Y:S06]  /*2f20*/  MEMBAR.ALL.CTA ;  /* 0x0000000000007992 */ /* 0x0005ec0000008000 */
[----:B--2---:R-:W-:Y:S04]  /*2f30*/  FENCE.VIEW.ASYNC.S ;  /* 0x00000000000073c6 */ /* 0x004fe80000000000 */
[----:B------:R-:W2:Y:S02]  /*2f40*/  FENCE.VIEW.ASYNC.S ;  /* 0x00000000000073c6 */ /* 0x000ea40000000000 */
[----:B--2---:R1:W2:Y:S01]  /*2f50*/  @!UP1 SYNCS.EXCH.64 URZ, [UR12+0xc000], UR4 ;  /* 0x00c000040cff95b2 */ /* 0x0042a20008000100 */
[----:B------:R-:W-:Y:S01]  /*2f60*/  UISETP.NE.U32.AND UP0, UPT, UR10, URZ, UPT ;  /* 0x000000ff0a00728c */ /* 0x000fe2000bf05070 */
[----:B0-----:R-:W-:Y:S01]  /*2f70*/  LOP3.LUT R4, R86, 0x7f, RZ, 0xc0, !PT ;  /* 0x0000007f56047812 */ /* 0x001fe200078ec0ff */
[----:B--2---:R-:W-:Y:S07]  /*2f80*/  BAR.SYNC.DEFER_BLOCKING 0x0 ;  /* 0x0000000000007b1d */ /* 0x004fee0000010000 */
[----:B-1----:R-:W-:Y:S05]  /*2f90*/  BRA.U UP0, `(.L_x_6) ;  /* 0x0000000100c87547 */ /* 0x002fea000b800000 */
[----:B------:R-:W-:Y:S02]  /*2fa0*/  USHF.R.U32.HI UR6, URZ, 0x4, UR12 ;  /* 0x00000004ff067899 */ /* 0x000fe4000801160c */
[----:B------:R-:W-:Y:S02]  /*2fb0*/  UIADD3 UR7, UPT, UPT, UR12, 0x8000, URZ ;  /* 0x000080000c077890 */ /* 0x000fe4000fffe0ff */
[----:B------:R-:W-:Y:S02]  /*2fc0*/  USGXT.U32 UR6, UR6, 0xe ;  /* 0x0000000e0606789a */ /* 0x000fe40008000000 */
[----:B------:R-:W-:Y:S02]  /*2fd0*/  USHF.R.U32.HI UR7, URZ, 0x4, UR7 ;  /* 0x00000004ff077899 */ /* 0x000fe40008011607 */
[----:B------:R-:W-:Y:S02]  /*2fe0*/  UIADD3 UR40, UP0, UPT, UR6, 0x2, URZ ;  /* 0x0000000206287890 */ /* 0x000fe4000ff1e0ff */
[----:B------:R-:W-:Y:S01]  /*2ff0*/  USGXT.U32 UR8, UR7, 0xe ;  /* 0x0000000e0708789a */ /* 0x000fe20008000000 */
[----:B------:R-:W-:Y:S01]  /*3000*/  UMOV UR4, URZ ;  /* 0x000000ff00047c82 */ /* 0x000fe20008000000 */
[----:B------:R-:W-:Y:S01]  /*3010*/  UMOV UR5, URZ ;  /* 0x000000ff00057c82 */ /* 0x000fe20008000000 */
[----:B------:R-:W-:-:S02]  /*3020*/  UIADD3.X UR41, UPT, UPT, UR4, 0x40004040, URZ, UP0, !UPT ;  /* 0x4000404004297890 */ /* 0x000fc400087fe4ff */
[----:B------:R-:W-:Y:S02]  /*3030*/  UIADD3 UR38, UP0, UPT, UR8, 0x80, URZ ;  /* 0x0000008008267890 */ /* 0x000fe4000ff1e0ff */
[----:B------:R-:W-:Y:S02]  /*3040*/  UIADD3.64 UR18, UPT, UPT, UR40, 0x4, URZ ;  /* 0x0000000428127897 */ /* 0x000fe4000fffe0ff */
[----:B------:R-:W-:Y:S02]  /*3050*/  UIADD3.X UR39, UPT, UPT, UR5, 0x40004040, URZ, UP0, !UPT ;  /* 0x4000404005277890 */ /* 0x000fe400087fe4ff */
[----:B------:R-:W-:Y:S02]  /*3060*/  UIADD3.64 UR4, UPT, UPT, UR40, 0x2, URZ ;  /* 0x0000000228047897 */ /* 0x000fe4000fffe0ff */
[----:B------:R-:W-:Y:S02]  /*3070*/  UIADD3.64 UR16, UPT, UPT, UR38, 0x80, URZ ;  /* 0x0000008026107897 */ /* 0x000fe4000fffe0ff */
[----:B------:R-:W-:-:S02]  /*3080*/  UIADD3.64 UR20, UPT, UPT, UR38, 0x100, URZ ;  /* 0x0000010026147897 */ /* 0x000fc4000fffe0ff */
[----:B------:R-:W-:Y:S02]  /*3090*/  UIADD3.64 UR22, UPT, UPT, UR40, 0x3fe, URZ ;  /* 0x000003fe28167897 */ /* 0x000fe4000fffe0ff */
[----:B------:R-:W-:Y:S02]  /*30a0*/  UIADD3.64 UR24, UPT, UPT, UR38, 0x180, URZ ;  /* 0x0000018026187897 */ /* 0x000fe4000fffe0ff */
[----:B------:R-:W-:Y:S02]  /*30b0*/  UIADD3.64 UR26, UPT, UPT, UR40, 0x400, URZ ;  /* 0x00000400281a7897 */ /* 0x000fe4000fffe0ff */
[----:B------:R-:W-:Y:S02]  /*30c0*/  UIADD3.64 UR28, UPT, UPT, UR38, 0x200, URZ ;  /* 0x00000200261c7897 */ /* 0x000fe4000fffe0ff */
[----:B------:R-:W-:Y:S02]  /*30d0*/  UIADD3.64 UR30, UPT, UPT, UR40, 0x402, URZ ;  /* 0x00000402281e7897 */ /* 0x000fe4000fffe0ff */
[----:B------:R-:W-:Y:S01]  /*30e0*/  UIADD3.64 UR32, UPT, UPT, UR38, 0x280, URZ ;  /* 0x0000028026207897 */ /* 0x000fe2000fffe0ff */
[----:B------:R-:W-:Y:S01]  /*30f0*/  UMOV UR42, 0x0 ;  /* 0x00000000002a7882 */ /* 0x000fe20000000000 */
[----:B------:R-:W-:Y:S01]  /*3100*/  UMOV UR43, 0x8110490 ;  /* 0x08110490002b7882 */ /* 0x000fe20000000000 */
[----:B------:R-:W-:Y:S01]  /*3110*/  UIADD3.64 UR34, UPT, UPT, UR40, 0x404, URZ ;  /* 0x0000040428227897 */ /* 0x000fe2000fffe0ff */
[----:B------:R-:W-:Y:S01]  /*3120*/  UMOV UR7, 0x40004040 ;  /* 0x4000404000077882 */ /* 0x000fe20000000000 */
[----:B------:R-:W-:Y:S01]  /*3130*/  UIADD3.64 UR36, UPT, UPT, UR38, 0x300, URZ ;  /* 0x0000030026247897 */ /* 0x000fe2000fffe0ff */
[----:B------:R-:W-:Y:S01]  /*3140*/  UMOV UR9, 0x40004040 ;  /* 0x4000404000097882 */ /* 0x000fe20000000000 */
[----:B------:R-:W-:Y:S01]  /*3150*/  UMOV UR44, 0x0 ;  /* 0x00000000002c7882 */ /* 0x000fe20000000000 */
[----:B------:R-:W-:Y:S01]  /*3160*/  UMOV UR45, 0x8110490 ;  /* 0x08110490002d7882 */ /* 0x000fe20000000000 */
[----:B------:R-:W-:Y:S01]  /*3170*/  UMOV UR46, 0x0 ;  /* 0x00000000002e7882 */ /* 0x000fe20000000000 */
[----:B------:R-:W-:Y:S01]  /*3180*/  UMOV UR47, 0x8110490 ;  /* 0x08110490002f7882 */ /* 0x000fe20000000000 */
[----:B------:R0:W-:Y:S01]  /*3190*/  UTCHMMA gdesc[UR6], gdesc[UR8], tmem[UR13], tmem[UR42], idesc[UR43], !UPT ;  /* 0x00ff2a08060075ea */ /* 0x0001e2000f80000d */
[----:B------:R-:W-:Y:S01]  /*31a0*/  UMOV UR48, 0x0 ;  /* 0x0000000000307882 */ /* 0x000fe20000000000 */
[----:B------:R-:W-:Y:S01]  /*31b0*/  UMOV UR49, 0x8110490 ;  /* 0x0811049000317882 */ /* 0x000fe20000000000 */
[----:B------:R0:W-:Y:S01]  /*31c0*/  UTCHMMA gdesc[UR40], gdesc[UR38], tmem[UR13], tmem[UR44], idesc[UR45], UPT ;  /* 0x00ff2c26280075ea */ /* 0x0001e2000b80000d */
        /* <DEDUP_REMOVED lines=12> */
[----:B------:R0:W-:Y:S01]  /*3290*/  UTCHMMA gdesc[UR30], gdesc[UR32], tmem[UR13], tmem[UR54], idesc[UR55], UPT ;  /* 0x00ff36201e0075ea */ /* 0x0001e2000b80000d */
[----:B------:R0:W-:Y:S01]  /*32a0*/  UTCHMMA gdesc[UR34], gdesc[UR36], tmem[UR13], tmem[UR56], idesc[UR57], UPT ;  /* 0x00ff3824220075ea */ /* 0x0001e2000b80000d */
[----:B------:R-:W-:Y:S01]  /*32b0*/  NOP ;  /* 0x0000000000007918 */ /* 0x000fe20000000000 */
.L_x_6:
[----:B------:R-:W-:Y:S01]  /*32c0*/  ELECT P0, URZ, PT ;  /* 0x0000000000ff782f */ /* 0x000fe20003800000 */
[----:B0-----:R-:W-:-:S03]  /*32d0*/  UIADD3 UR4, UPT, UPT, UR12, 0xc000, URZ ;  /* 0x0000c0000c047890 */ /* 0x001fc6000fffe0ff */
[----:B------:R-:W-:Y:S01]  /*32e0*/  ISETP.LT.U32.AND P0, PT, R4, 0x20, P0 ;  /* 0x000000200400780c */ /* 0x000fe20000701070 */
[----:B------:R-:W-:-:S12]  /*32f0*/  UMOV UR5, URZ ;  /* 0x000000ff00057c82 */ /* 0x000fd80008000000 */
[----:B------:R-:W-:Y:S01]  /*3300*/  VOTEU.ANY UP0, P0 ;  /* 0x0000000000ff7886 */ /* 0x000fe20000000100 */
[----:B------:R-:W-:-:S04]  /*3310*/  VOTEU.ANY UP1, P0 ;  /* 0x0000000000ff7886 */ /* 0x000fc80000020100 */
[----:B------:R-:W-:Y:S01]  /*3320*/  @UP0 UMOV UR5, UR4 ;  /* 0x0000000400050c82 */ /* 0x000fe20008000000 */
[----:B------:R-:W-:Y:S01]  /*3330*/  USHF.L.U32 UR4, UR10, 0x15, URZ ;  /* 0x000000150a047899 */ /* 0x000fe200080006ff */
[----:B------:R0:W-:Y:S01]  /*3340*/  @UP1 UTCBAR [UR5], URZ ;  /* 0x000000ff050013e9 */ /* 0x0001e200080000ff */
[----:B------:R-:W-:Y:S02]  /*3350*/  BAR.SYNC.DEFER_BLOCKING 0x0 ;  /* 0x0000000000007b1d */ /* 0x000fe40000010000 */
[----:B------:R-:W-:-:S04]  /*3360*/  ULOP3.LUT UR4, UR4, 0x600000, URZ, 0xc0, !UPT ;  /* 0x0060000004047892 */ /* 0x000fc8000f8ec0ff */
[----:B------:R-:W-:Y:S01]  /*3370*/  UIADD3 UR4, UPT, UPT, UR13, UR4, URZ ;  /* 0x000000040d047290 */ /* 0x000fe2000fffe0ff */
[----:B------:R-:W1:Y:S02]  /*3380*/  SYNCS.PHASECHK.TRANS64.TRYWAIT P0, [UR12+0xc000], RZ ;  /* 0x00c000ffff0075a7 */ /* 0x000e64000800110c */
[----:B01----:R-:W-:Y:S09]  /*3390*/  @!P0 BRA `(.L_x_7) ;  /* 0x0000001000f48947 */ /* 0x003ff20003800000 */
.L_x_11:
[----:B------:R-:W-:Y:S01]  /*33a0*/  BAR.SYNC.DEFER_BLOCKING 0x0 ;  /* 0x0000000000007b1d */ /* 0x000fe20000010000 */
[----:B------:R-:W-:Y:S01]  /*33b0*/  SHF.R.S32.HI R94, RZ, 0x3, R86 ;  /* 0x00000003ff5e7819 */ /* 0x000fe20000011456 */
[C---:B------:R-:W-:Y:S01]  /*33c0*/  IMAD.SHL.U32 R91, R86.reuse, 0x10, RZ ;  /* 0x00000010565b7824 */ /* 0x040fe200078e00ff */
[----:B------:R-:W-:Y:S02]  /*33d0*/  LOP3.LUT R92, R86, 0x7, RZ, 0xc0, !PT ;  /* 0x00000007565c7812 */ /* 0x000fe400078ec0ff */
[----:B------:R-:W-:Y:S02]  /*33e0*/  SGXT R94, R94, 0x1 ;  /* 0x000000015e5e781a */ /* 0x000fe40000000200 */
[----:B------:R-:W-:Y:S01]  /*33f0*/  LOP3.LUT R91, R91, 0x7f0, RZ, 0xc0, !PT ;  /* 0x000007f05b5b7812 */ /* 0x000fe200078ec0ff */
[----:B------:R-:W0:Y:S01]  /*3400*/  LDTM.x64 R4, tmem[UR4] ;  /* 0x00000004000479ee */ /* 0x000e220008340000 */
[----:B------:R-:W-:Y:S01]  /*3410*/  IMAD R87, R87, 0x4, R92 ;  /* 0x0000000457577824 */ /* 0x000fe200078e025c */
[----:B------:R-:W-:Y:S01]  /*3420*/  LOP3.LUT R94, R89, 0x2040, R94, 0xf8, !PT ;  /* 0x00002040595e7812 */ /* 0x000fe200078ef85e */
[----:B------:R-:W1:Y:S01]  /*3430*/  LDCU.64 UR4, c[0x0][0x390] ;  /* 0x00007200ff0477ac */ /* 0x000e620008000a00 */
[----:B------:R-:W-:Y:S01]  /*3440*/  IMAD R91, R92, 0x800, R91 ;  /* 0x000008005c5b7824 */ /* 0x000fe200078e025b */
[----:B------:R-:W-:Y:S01]  /*3450*/  SHF.R.U32.HI R107, RZ, 0x5, R86 ;  /* 0x00000005ff6b7819 */ /* 0x000fe20000011656 */
[----:B------:R-:W-:Y:S01]  /*3460*/  IMAD.SHL.U32 R89, R87, 0x10, RZ ;  /* 0x0000001057597824 */ /* 0x000fe200078e00ff */
[C---:B------:R-:W-:Y:S01]  /*3470*/  LOP3.LUT R106, R86.reuse, 0x60, RZ, 0xc0, !PT ;  /* 0x00000060566a7812 */ /* 0x040fe200078ec0ff */
[----:B------:R-:W-:Y:S01]  /*3480*/  IMAD.SHL.U32 R87, R86, 0x8, RZ ;  /* 0x0000000856577824 */ /* 0x000fe200078e00ff */
[C---:B------:R-:W-:Y:S01]  /*3490*/  LOP3.LUT R100, R91.reuse, 0x20, RZ, 0x3c, !PT ;  /* 0x000000205b647812 */ /* 0x040fe200078e3cff */
[----:B------:R-:W-:Y:S01]  /*34a0*/  IMAD.SHL.U32 R86, R88, 0x4, RZ ;  /* 0x0000000458567824 */ /* 0x000fe200078e00ff */
[----:B------:R-:W-:Y:S01]  /*34b0*/  LOP3.LUT R94, R94, R89, RZ, 0x3c, !PT ;  /* 0x000000595e5e7212 */ /* 0x000fe200078e3cff */
[----:B------:R-:W-:Y:S01]  /*34c0*/  IMAD.SHL.U32 R106, R106, 0x2, RZ ;  /* 0x000000026a6a7824 */ /* 0x000fe200078e00ff */
[----:B------:R-:W-:-:S02]  /*34d0*/  LOP3.LUT R89, R91, 0x10, RZ, 0x3c, !PT ;  /* 0x000000105b597812 */ /* 0x000fc400078e3cff */
[C---:B------:R-:W-:Y:S01]  /*34e0*/  LOP3.LUT R101, R91.reuse, 0x30, RZ, 0x3c, !PT ;  /* 0x000000305b657812 */ /* 0x040fe200078e3cff */
[----:B------:R-:W0:Y:S01]  /*34f0*/  @!P2 SYNCS.CCTL.IV [UR12+0xc000] ;  /* 0x00c00000ff00a9b1 */ /* 0x000e22000800000c */
[----:B------:R-:W-:Y:S01]  /*3500*/  NOP ;  /* 0x0000000000007918 */ /* 0x000fe20000000000 */
[C---:B------:R-:W-:Y:S02]  /*3510*/  LOP3.LUT R102, R91.reuse, 0x40, RZ, 0x3c, !PT ;  /* 0x000000405b667812 */ /* 0x040fe400078e3cff */
[C---:B------:R-:W-:Y:S02]  /*3520*/  LOP3.LUT R103, R91.reuse, 0x50, RZ, 0x3c, !PT ;  /* 0x000000505b677812 */ /* 0x040fe400078e3cff */
[C---:B------:R-:W-:Y:S01]  /*3530*/  LOP3.LUT R104, R91.reuse, 0x60, RZ, 0x3c, !PT ;  /* 0x000000605b687812 */ /* 0x040fe200078e3cff */
[----:B0-----:R-:W-:Y:S01]  /*3540*/  STS.128 [R91+UR12], R4 ;  /* 0x000000045b007988 */ /* 0x001fe20008000c0c */
[----:B------:R-:W-:Y:S02]  /*3550*/  LOP3.LUT R105, R91, 0x70, RZ, 0x3c, !PT ;  /* 0x000000705b697812 */ /* 0x000fe400078e3cff */
[----:B------:R-:W-:Y:S01]  /*3560*/  LOP3.LUT R87, R87, 0x80, RZ, 0xc0, !PT ;  /* 0x0000008057577812 */ /* 0x000fe200078ec0ff */
[----:B------:R-:W-:Y:S01]  /*3570*/  STS.128 [R89+UR12], R8 ;  /* 0x0000000859007988 */ /* 0x000fe20008000c0c */
[----:B------:R-:W-:-:S02]  /*3580*/  SGXT.U32 R107, R107, 0x2 ;  /* 0x000000026b6b781a */ /* 0x000fc40000000000 */
[----:B------:R-:W-:Y:S01]  /*3590*/  IADD3 R87, PT, PT, R94, UR12, R87 ;  /* 0x0000000c5e577c10 */ /* 0x000fe2000fffe057 */
[----:B------:R-:W-:Y:S04]  /*35a0*/  STS.128 [R100+UR12], R12 ;  /* 0x0000000c64007988 */ /* 0x000fe80008000c0c */
[----:B------:R-:W-:Y:S04]  /*35b0*/  STS.128 [R101+UR12], R16 ;  /* 0x0000001065007988 */ /* 0x000fe80008000c0c */
[----:B------:R-:W-:Y:S04]  /*35c0*/  STS.128 [R102+UR12], R20 ;  /* 0x0000001466007988 */ /* 0x000fe80008000c0c */
[----:B------:R-:W-:Y:S04]  /*35d0*/  STS.128 [R103+UR12], R24 ;  /* 0x0000001867007988 */ /* 0x000fe80008000c0c */
[----:B------:R0:W-:Y:S04]  /*35e0*/  STS.128 [R104+UR12], R28 ;  /* 0x0000001c68007988 */ /* 0x0001e80008000c0c */
[----:B------:R2:W-:Y:S01]  /*35f0*/  STS.128 [R105+UR12], R32 ;  /* 0x0000002069007988 */ /* 0x0005e20008000c0c */
[----:B------:R-:W-:Y:S01]  /*3600*/  BAR.SYNC.DEFER_BLOCKING 0x0 ;  /* 0x0000000000007b1d */ /* 0x000fe20000010000 */
[----:B0-----:R-:W-:-:S02]  /*3610*/  LOP3.LUT R28, R107, 0x4, RZ, 0xfc, !PT ;  /* 0x000000046b1c7812 */ /* 0x001fc400078efcff */
[C---:B------:R-:W-:Y:S02]  /*3620*/  LOP3.LUT R29, R107.reuse, 0x8, RZ, 0xfc, !PT ;  /* 0x000000086b1d7812 */ /* 0x040fe400078efcff */
[C---:B--2---:R-:W-:Y:S01]  /*3630*/  LOP3.LUT R32, R107.reuse, 0x10, RZ, 0xfc, !PT ;  /* 0x000000106b207812 */ /* 0x044fe200078efcff */
[----:B------:R-:W-:Y:S01]  /*3640*/  IMAD.SHL.U32 R28, R28, 0x40, RZ ;  /* 0x000000401c1c7824 */ /* 0x000fe200078e00ff */
[----:B------:R-:W-:Y:S01]  /*3650*/  LOP3.LUT R30, R107, 0xc, RZ, 0xfc, !PT ;  /* 0x0000000c6b1e7812 */ /* 0x000fe200078efcff */
[----:B------:R-:W-:Y:S01]  /*3660*/  IMAD.SHL.U32 R29, R29, 0x40, RZ ;  /* 0x000000401d1d7824 */ /* 0x000fe200078e00ff */
[C---:B------:R-:W-:Y:S01]  /*3670*/  LOP3.LUT R33, R107.reuse, 0x14, RZ, 0xfc, !PT ;  /* 0x000000146b217812 */ /* 0x040fe200078efcff */
[----:B------:R-:W-:Y:S01]  /*3680*/  IMAD.SHL.U32 R32, R32, 0x40, RZ ;  /* 0x0000004020207824 */ /* 0x000fe200078e00ff */
[C---:B------:R-:W-:Y:S01]  /*3690*/  LOP3.LUT R35, R107.reuse, 0x1c, RZ, 0xfc, !PT ;  /* 0x0000001c6b237812 */ /* 0x040fe200078efcff */
[----:B------:R-:W-:Y:S01]  /*36a0*/  IMAD.SHL.U32 R31, R30, 0x40, RZ ;  /* 0x000000401e1f7824 */ /* 0x000fe200078e00ff */
[----:B------:R-:W-:Y:S01]  /*36b0*/  LOP3.LUT R34, R107, 0x18, RZ, 0xfc, !PT ;  /* 0x000000186b227812 */ /* 0x000fe200078efcff */
[----:B------:R-:W-:-:S02]  /*36c0*/  IMAD.SHL.U32 R33, R33, 0x40, RZ ;  /* 0x0000004021217824 */ /* 0x000fc400078e00ff */
[----:B------:R-:W-:Y:S01]  /*36d0*/  IMAD.SHL.U32 R35, R35, 0x40, RZ ;  /* 0x0000004023237824 */ /* 0x000fe200078e00ff */
[----:B------:R-:W0:Y:S01]  /*36e0*/  LDSM.16.M88.4 R4, [R87] ;  /* 0x000000005704783b */ /* 0x000e220000000200 */
[----:B------:R-:W-:-:S03]  /*36f0*/  IMAD.SHL.U32 R34, R34, 0x40, RZ ;  /* 0x0000004022227824 */ /* 0x000fc600078e00ff */
[----:B------:R-:W-:Y:S04]  /*3700*/  LDSM.16.M88.4 R96, [R87+0x100] ;  /* 0x000100005760783b */ /* 0x000fe80000000200 */
[----:B------:R-:W-:Y:S04]  /*3710*/  LDSM.16.M88.4 R92, [R87+0x200] ;  /* 0x00020000575c783b */ /* 0x000fe80000000200 */
[----:B------:R-:W-:Y:S04]  /*3720*/  LDSM.16.M88.4 R12, [R87+0x300] ;  /* 0x00030000570c783b */ /* 0x000fe80000000200 */
[----:B------:R-:W-:Y:S04]  /*3730*/  LDSM.16.M88.4 R24, [R87+0x400] ;  /* 0x000400005718783b */ /* 0x000fe80000000200 */
[----:B------:R-:W-:Y:S04]  /*3740*/  LDSM.16.M88.4 R20, [R87+0x500] ;  /* 0x000500005714783b */ /* 0x000fe80000000200 */
[----:B------:R-:W-:Y:S04]  /*3750*/  LDSM.16.M88.4 R16, [R87+0x600] ;  /* 0x000600005710783b */ /* 0x000fe80000000200 */
[----:B------:R-:W-:Y:S01]  /*3760*/  LDSM.16.M88.4 R8, [R87+0x700] ;  /* 0x000700005708783b */ /* 0x000fe20000000200 */
[----:B------:R-:W-:Y:S06]  /*3770*/  BAR.SYNC.DEFER_BLOCKING 0x0 ;  /* 0x0000000000007b1d */ /* 0x000fec0000010000 */
[----:B------:R2:W-:Y:S04]  /*3780*/  STS.128 [R91+UR12], R36 ;  /* 0x000000245b007988 */ /* 0x0005e80008000c0c */
[----:B------:R3:W-:Y:S04]  /*3790*/  STS.128 [R89+UR12], R40 ;  /* 0x0000002859007988 */ /* 0x0007e80008000c0c */
[----:B------:R-:W-:Y:S04]  /*37a0*/  STS.128 [R100+UR12], R44 ;  /* 0x0000002c64007988 */ /* 0x000fe80008000c0c */
[----:B------:R4:W-:Y:S04]  /*37b0*/  STS.128 [R101+UR12], R48 ;  /* 0x0000003065007988 */ /* 0x0009e80008000c0c */
[----:B------:R-:W-:Y:S01]  /*37c0*/  STS.128 [R102+UR12], R52 ;  /* 0x0000003466007988 */ /* 0x000fe20008000c0c */
[----:B--2---:R-:W-:-:S02]  /*37d0*/  LOP3.LUT R36, R107, 0x20, RZ, 0xfc, !PT ;  /* 0x000000206b247812 */ /* 0x004fc400078efcff */
[----:B------:R-:W-:Y:S01]  /*37e0*/  LOP3.LUT R107, R107, 0x24, RZ, 0xfc, !PT ;  /* 0x000000246b6b7812 */ /* 0x000fe200078efcff */
[----:B---3--:R-:W-:Y:S01]  /*37f0*/  IMAD.SHL.U32 R89, R106, 0x4, RZ ;  /* 0x000000046a597824 */ /* 0x008fe200078e00ff */
[----:B------:R2:W-:Y:S01]  /*3800*/  STS.128 [R103+UR12], R56 ;  /* 0x0000003867007988 */ /* 0x0005e20008000c0c */
[----:B------:R-:W-:Y:S02]  /*3810*/  IMAD.SHL.U32 R36, R36, 0x40, RZ ;  /* 0x0000004024247824 */ /* 0x000fe400078e00ff */
[----:B------:R-:W-:Y:S01]  /*3820*/  IMAD.SHL.U32 R107, R107, 0x40, RZ ;  /* 0x000000406b6b7824 */ /* 0x000fe200078e00ff */
[----:B-1----:R-:W-:Y:S01]  /*3830*/  IADD3 R88, P2, P3, R86, UR4, R89 ;  /* 0x0000000456587c10 */ /* 0x002fe2000fb5e059 */
[----:B------:R1:W-:Y:S01]  /*3840*/  STS.128 [R104+UR12], R60 ;  /* 0x0000003c68007988 */ /* 0x0003e20008000c0c */
[C---:B----4-:R-:W-:Y:S02]  /*3850*/  LEA R101, P0, R28.reuse, UR4, 0x2 ;  /* 0x000000041c657c11 */ /* 0x050fe4000f8010ff */
[----:B------:R-:W-:Y:S01]  /*3860*/  IADD3.X R89, PT, PT, RZ, UR5, RZ, P2, P3 ;  /* 0x00000005ff597c10 */ /* 0x000fe200097e64ff */
[----:B------:R3:W-:Y:S01]  /*3870*/  STS.128 [R105+UR12], R64 ;  /* 0x0000004069007988 */ /* 0x0007e20008000c0c */
[----:B------:R-:W-:Y:S01]  /*3880*/  LEA.HI.X R28, R28, UR5, RZ, 0x2, P0 ;  /* 0x000000051c1c7c11 */ /* 0x000fe200080f14ff */
[----:B------:R-:W-:Y:S01]  /*3890*/  BAR.SYNC.DEFER_BLOCKING 0x0 ;  /* 0x0000000000007b1d */ /* 0x000fe20000010000 */
[----:B------:R-:W-:-:S02]  /*38a0*/  IADD3 R100, P3, PT, R86, R101, RZ ;  /* 0x0000006556647210 */ /* 0x000fc40007f7e0ff */
[C---:B--2---:R-:W-:Y:S02]  /*38b0*/  LEA R57, P0, R32.reuse, UR4, 0x2 ;  /* 0x0000000420397c11 */ /* 0x044fe4000f8010ff */
[----:B------:R-:W-:Y:S01]  /*38c0*/  LEA R103, P5, R31, UR4, 0x2 ;  /* 0x000000041f677c11 */ /* 0x000fe2000f8a10ff */
[----:B------:R-:W-:Y:S01]  /*38d0*/  IMAD.X R101, RZ, RZ, R28, P3 ;  /* 0x000000ffff657224 */ /* 0x000fe200018e061c */
[----:B------:R-:W-:Y:S02]  /*38e0*/  LEA.HI.X R28, R32, UR5, RZ, 0x2, P0 ;  /* 0x00000005201c7c11 */ /* 0x000fe400080f14ff */
[----:B------:R-:W-:Y:S02]  /*38f0*/  IADD3 R56, P0, PT, R86, R57, RZ ;  /* 0x0000003956387210 */ /* 0x000fe40007f1e0ff */
[----:B-1----:R-:W-:Y:S02]  /*3900*/  LEA R63, P3, R35, UR4, 0x2 ;  /* 0x00000004233f7c11 */ /* 0x002fe4000f8610ff */
[----:B---3--:R-:W-:Y:S01]  /*3910*/  LEA R105, P6, R29, UR4, 0x2 ;  /* 0x000000041d697c11 */ /* 0x008fe2000f8c10ff */
[----:B------:R-:W-:Y:S01]  /*3920*/  IMAD.X R57, RZ, RZ, R28, P0 ;  /* 0x000000ffff397224 */ /* 0x000fe200000e061c */
[----:B------:R-:W-:-:S02]  /*3930*/  LEA R67, P4, R33, UR4, 0x2 ;  /* 0x0000000421437c11 */ /* 0x000fc4000f8810ff */
[----:B------:R-:W-:Y:S02]  /*3940*/  LEA.HI.X R30, R29, UR5, RZ, 0x2, P6 ;  /* 0x000000051d1e7c11 */ /* 0x000fe4000b0f14ff */
[C---:B------:R-:W-:Y:S02]  /*3950*/  IADD3 R104, P6, PT, R86.reuse, R105, RZ ;  /* 0x0000006956687210 */ /* 0x040fe40007fde0ff */
[----:B------:R-:W-:Y:S02]  /*3960*/  LEA.HI.X R29, R31, UR5, RZ, 0x2, P5 ;  /* 0x000000051f1d7c11 */ /* 0x000fe4000a8f14ff */
[----:B------:R-:W-:Y:S01]  /*3970*/  IADD3 R102, P5, PT, R86, R103, RZ ;  /* 0x0000006756667210 */ /* 0x000fe20007fbe0ff */
[----:B------:R-:W-:Y:S01]  /*3980*/  IMAD.X R105, RZ, RZ, R30, P6 ;  /* 0x000000ffff697224 */ /* 0x000fe200030e061e */
[----:B------:R-:W-:Y:S01]  /*3990*/  LEA R65, P2, R34, UR4, 0x2 ;  /* 0x0000000422417c11 */ /* 0x000fe2000f8410ff */
[----:B0-----:R-:W-:Y:S01]  /*39a0*/  STG.E desc[UR14][R88.64], R4 ;  /* 0x0000000458007986 */ /* 0x001fe2000c10190e */
[----:B------:R-:W-:Y:S01]  /*39b0*/  LEA.HI.X R30, R33, UR5, RZ, 0x2, P4 ;  /* 0x00000005211e7c11 */ /* 0x000fe2000a0f14ff */
[----:B------:R-:W-:Y:S01]  /*39c0*/  IMAD.X R103, RZ, RZ, R29, P5 ;  /* 0x000000ffff677224 */ /* 0x000fe200028e061d */
[----:B------:R-:W-:Y:S01]  /*39d0*/  LEA.HI.X R28, R35, UR5, RZ, 0x2, P3 ;  /* 0x00000005231c7c11 */ /* 0x000fe200098f14ff */
[----:B------:R-:W-:Y:S01]  /*39e0*/  LDSM.16.M88.4 R44, [R87+0x400] ;  /* 0x00040000572c783b */ /* 0x000fe20000000200 */
[----:B------:R-:W-:-:S02]  /*39f0*/  IADD3 R66, P4, PT, R86, R67, RZ ;  /* 0x0000004356427210 */ /* 0x000fc40007f9e0ff */
[----:B------:R-:W-:Y:S02]  /*3a00*/  LEA.HI.X R29, R34, UR5, RZ, 0x2, P2 ;  /* 0x00000005221d7c11 */ /* 0x000fe400090f14ff */
[C---:B------:R-:W-:Y:S01]  /*3a10*/  IADD3 R62, P3, PT, R86.reuse, R63, RZ ;  /* 0x0000003f563e7210 */ /* 0x040fe20007f7e0ff */
[----:B------:R-:W-:Y:S01]  /*3a20*/  IMAD.X R67, RZ, RZ, R30, P4 ;  /* 0x000000ffff437224 */ /* 0x000fe200020e061e */
[----:B------:R-:W-:Y:S02]  /*3a30*/  IADD3 R64, P2, PT, R86, R65, RZ ;  /* 0x0000004156407210 */ /* 0x000fe40007f5e0ff */
[----:B------:R-:W-:Y:S01]  /*3a40*/  LEA R51, P5, R107, UR4, 0x2 ;  /* 0x000000046b337c11 */ /* 0x000fe2000f8a10ff */
[----:B------:R-:W-:Y:S01]  /*3a50*/  IMAD.X R63, RZ, RZ, R28, P3 ;  /* 0x000000ffff3f7224 */ /* 0x000fe200018e061c */
[----:B------:R-:W-:Y:S01]  /*3a60*/  LEA R53, P0, R84, UR4, 0x2 ;  /* 0x0000000454357c11 */ /* 0x000fe2000f8010ff */
[----:B------:R-:W-:Y:S01]  /*3a70*/  IMAD.X R65, RZ, RZ, R29, P2 ;  /* 0x000000ffff417224 */ /* 0x000fe200010e061d */
[----:B------:R-:W-:-:S02]  /*3a80*/  LEA R49, P6, R36, UR4, 0x2 ;  /* 0x0000000424317c11 */ /* 0x000fc4000f8c10ff */
[----:B------:R-:W-:Y:S02]  /*3a90*/  LEA R61, P4, R83, UR4, 0x2 ;  /* 0x00000004533d7c11 */ /* 0x000fe4000f8810ff */
[----:B------:R-:W-:Y:S02]  /*3aa0*/  LEA.HI.X R28, R107, UR5, RZ, 0x2, P5 ;  /* 0x000000056b1c7c11 */ /* 0x000fe4000a8f14ff */
[----:B------:R-:W-:Y:S02]  /*3ab0*/  LEA.HI.X R84, R84, UR5, RZ, 0x2, P0 ;  /* 0x0000000554547c11 */ /* 0x000fe400080f14ff */
[----:B------:R-:W-:Y:S02]  /*3ac0*/  LEA.HI.X R29, R36, UR5, RZ, 0x2, P6 ;  /* 0x00000005241d7c11 */ /* 0x000fe4000b0f14ff */
[C---:B------:R-:W-:Y:S02]  /*3ad0*/  IADD3 R50, P5, PT, R86.reuse, R51, RZ ;  /* 0x0000003356327210 */ /* 0x040fe40007fbe0ff */
[----:B------:R-:W-:-:S02]  /*3ae0*/  IADD3 R52, P0, PT, R86, R53, RZ ;  /* 0x0000003556347210 */ /* 0x000fc40007f1e0ff */
[----:B------:R-:W-:Y:S01]  /*3af0*/  LEA R55, P2, R82, UR4, 0x2 ;  /* 0x0000000452377c11 */ /* 0x000fe2000f8410ff */
[----:B------:R-:W-:Y:S01]  /*3b00*/  IMAD.X R51, RZ, RZ, R28, P5 ;  /* 0x000000ffff337224 */ /* 0x000fe200028e061c */
[C---:B------:R-:W-:Y:S01]  /*3b10*/  IADD3 R48, P6, PT, R86.reuse, R49, RZ ;  /* 0x0000003156307210 */ /* 0x040fe20007fde0ff */
[----:B------:R-:W-:Y:S01]  /*3b20*/  IMAD.X R53, RZ, RZ, R84, P0 ;  /* 0x000000ffff357224 */ /* 0x000fe200000e0654 */
[----:B------:R-:W-:Y:S02]  /*3b30*/  LEA.HI.X R83, R83, UR5, RZ, 0x2, P4 ;  /* 0x0000000553537c11 */ /* 0x000fe4000a0f14ff */
[----:B------:R-:W-:Y:S01]  /*3b40*/  IADD3 R60, P4, PT, R86, R61, RZ ;  /* 0x0000003d563c7210 */ /* 0x000fe20007f9e0ff */
[----:B------:R-:W-:Y:S01]  /*3b50*/  IMAD.X R49, RZ, RZ, R29, P6 ;  /* 0x000000ffff317224 */ /* 0x000fe200030e061d */
[----:B------:R-:W-:Y:S02]  /*3b60*/  LEA.HI.X R82, R82, UR5, RZ, 0x2, P2 ;  /* 0x0000000552527c11 */ /* 0x000fe400090f14ff */
[----:B------:R-:W-:Y:S01]  /*3b70*/  LEA R59, P3, R81, UR4, 0x2 ;  /* 0x00000004513b7c11 */ /* 0x000fe2000f8610ff */
[----:B------:R-:W-:Y:S01]  /*3b80*/  IMAD.X R61, RZ, RZ, R83, P4 ;  /* 0x000000ffff3d7224 */ /* 0x000fe200020e0653 */
[----:B------:R-:W-:-:S02]  /*3b90*/  LEA R33, P5, R80, UR4, 0x2 ;  /* 0x0000000450217c11 */ /* 0x000fc4000f8a10ff */
[----:B------:R-:W-:Y:S02]  /*3ba0*/  LEA R107, P0, R78, UR4, 0x2 ;  /* 0x000000044e6b7c11 */ /* 0x000fe4000f8010ff */
[C---:B------:R-:W-:Y:S02]  /*3bb0*/  IADD3 R54, P2, PT, R86.reuse, R55, RZ ;  /* 0x0000003756367210 */ /* 0x040fe40007f5e0ff */
[----:B------:R-:W-:Y:S02]  /*3bc0*/  LEA R29, P6, R79, UR4, 0x2 ;  /* 0x000000044f1d7c11 */ /* 0x000fe4000f8c10ff */
[----:B------:R-:W-:Y:S01]  /*3bd0*/  LEA.HI.X R81, R81, UR5, RZ, 0x2, P3 ;  /* 0x0000000551517c11 */ /* 0x000fe200098f14ff */
[----:B------:R-:W-:Y:S01]  /*3be0*/  IMAD.X R55, RZ, RZ, R82, P2 ;  /* 0x000000ffff377224 */ /* 0x000fe200010e0652 */
[----:B------:R-:W-:Y:S02]  /*3bf0*/  IADD3 R58, P4, PT, R86, R59, RZ ;  /* 0x0000003b563a7210 */ /* 0x000fe40007f9e0ff */
[----:B------:R-:W-:-:S02]  /*3c00*/  LEA.HI.X R28, R80, UR5, RZ, 0x2, P5 ;  /* 0x00000005501c7c11 */ /* 0x000fc4000a8f14ff */
[----:B------:R-:W-:Y:S01]  /*3c10*/  LEA.HI.X R78, R78, UR5, RZ, 0x2, P0 ;  /* 0x000000054e4e7c11 */ /* 0x000fe200080f14ff */
[----:B------:R-:W-:Y:S01]  /*3c20*/  IMAD.X R59, RZ, RZ, R81, P4 ;  /* 0x000000ffff3b7224 */ /* 0x000fe200020e0651 */
[C---:B------:R-:W-:Y:S02]  /*3c30*/  IADD3 R80, P5, PT, R86.reuse, R33, RZ ;  /* 0x0000002156507210 */ /* 0x040fe40007fbe0ff */
[----:B------:R-:W-:Y:S02]  /*3c40*/  LEA.HI.X R79, R79, UR5, RZ, 0x2, P6 ;  /* 0x000000054f4f7c11 */ /* 0x000fe4000b0f14ff */
[C---:B------:R-:W-:Y:S01]  /*3c50*/  IADD3 R106, P0, PT, R86.reuse, R107, RZ ;  /* 0x0000006b566a7210 */ /* 0x040fe20007f1e0ff */
[----:B------:R-:W-:Y:S01]  /*3c60*/  IMAD.X R81, RZ, RZ, R28, P5 ;  /* 0x000000ffff517224 */ /* 0x000fe200028e061c */
[----:B------:R-:W-:Y:S02]  /*3c70*/  LEA R35, P2, R77, UR4, 0x2 ;  /* 0x000000044d237c11 */ /* 0x000fe4000f8410ff */
[----:B------:R-:W-:Y:S01]  /*3c80*/  IADD3 R82, P6, PT, R86, R29, RZ ;  /* 0x0000001d56527210 */ /* 0x000fe20007fde0ff */
[----:B------:R-:W-:Y:S01]  /*3c90*/  IMAD.X R107, RZ, RZ, R78, P0 ;  /* 0x000000ffff6b7224 */ /* 0x000fe200000e064e */
[----:B------:R-:W-:-:S02]  /*3ca0*/  LEA R31, P3, R76, UR4, 0x2 ;  /* 0x000000044c1f7c11 */ /* 0x000fc4000f8610ff */
[----:B------:R-:W-:Y:S01]  /*3cb0*/  LEA.HI.X R77, R77, UR5, RZ, 0x2, P2 ;  /* 0x000000054d4d7c11 */ /* 0x000fe200090f14ff */
[----:B------:R-:W-:Y:S01]  /*3cc0*/  IMAD.X R83, RZ, RZ, R79, P6 ;  /* 0x000000ffff537224 */ /* 0x000fe200030e064f */
[----:B------:R-:W-:Y:S02]  /*3cd0*/  IADD3 R78, P2, PT, R86, R35, RZ ;  /* 0x00000023564e7210 */ /* 0x000fe40007f5e0ff */
[----:B------:R-:W-:Y:S02]  /*3ce0*/  LEA.HI.X R28, R76, UR5, RZ, 0x2, P3 ;  /* 0x000000054c1c7c11 */ /* 0x000fe400098f14ff */
[----:B------:R-:W-:Y:S01]  /*3cf0*/  LEA R29, P6, R74, UR4, 0x2 ;  /* 0x000000044a1d7c11 */ /* 0x000fe2000f8c10ff */
[----:B------:R-:W-:Y:S01]  /*3d00*/  IMAD.X R79, RZ, RZ, R77, P2 ;  /* 0x000000ffff4f7224 */ /* 0x000fe200010e064d */
[----:B------:R-:W-:Y:S02]  /*3d10*/  IADD3 R76, P3, PT, R86, R31, RZ ;  /* 0x0000001f564c7210 */ /* 0x000fe40007f7e0ff */
[----:B------:R-:W-:-:S02]  /*3d20*/  LEA R111, P5, R73, UR4, 0x2 ;  /* 0x00000004496f7c11 */ /* 0x000fc4000f8a10ff */
[----:B------:R-:W-:Y:S01]  /*3d30*/  LEA.HI.X R34, R74, UR5, RZ, 0x2, P6 ;  /* 0x000000054a227c11 */ /* 0x000fe2000b0f14ff */
[----:B------:R-:W-:Y:S01]  /*3d40*/  IMAD.X R77, RZ, RZ, R28, P3 ;  /* 0x000000ffff4d7224 */ /* 0x000fe200018e061c */
[----:B------:R-:W-:Y:S02]  /*3d50*/  LEA R109, P4, R75, UR4, 0x2 ;  /* 0x000000044b6d7c11 */ /* 0x000fe4000f8810ff */
[----:B------:R-:W-:Y:S02]  /*3d60*/  LEA R33, P0, R72, UR4, 0x2 ;  /* 0x0000000448217c11 */ /* 0x000fe4000f8010ff */
[----:B------:R-:W-:Y:S02]  /*3d70*/  IADD3 R74, P6, PT, R86, R29, RZ ;  /* 0x0000001d564a7210 */ /* 0x000fe40007fde0ff */
[----:B------:R-:W0:Y:S01]  /*3d80*/  LDSM.16.M88.4 R28, [R87] ;  /* 0x00000000571c783b */ /* 0x000e220000000200 */
[----:B------:R-:W-:Y:S02]  /*3d90*/  LEA.HI.X R73, R73, UR5, RZ, 0x2, P5 ;  /* 0x0000000549497c11 */ /* 0x000fe4000a8f14ff */
[----:B------:R-:W-:-:S02]  /*3da0*/  LEA.HI.X R75, R75, UR5, RZ, 0x2, P4 ;  /* 0x000000054b4b7c11 */ /* 0x000fc4000a0f14ff */
[C---:B------:R-:W-:Y:S02]  /*3db0*/  IADD3 R108, P2, PT, R86.reuse, R109, RZ ;  /* 0x0000006d566c7210 */ /* 0x040fe40007f5e0ff */
[----:B------:R-:W-:Y:S02]  /*3dc0*/  IADD3 R110, P5, PT, R86, R111, RZ ;  /* 0x0000006f566e7210 */ /* 0x000fe40007fbe0ff */
[----:B------:R-:W-:Y:S01]  /*3dd0*/  LEA.HI.X R32, R72, UR5, RZ, 0x2, P0 ;  /* 0x0000000548207c11 */ /* 0x000fe200080f14ff */
[----:B------:R-:W-:Y:S01]  /*3de0*/  IMAD.X R109, RZ, RZ, R75, P2 ;  /* 0x000000ffff6d7224 */ /* 0x000fe200010e064b */
[----:B------:R-:W-:Y:S01]  /*3df0*/  IADD3 R72, P0, PT, R86, R33, RZ ;  /* 0x0000002156487210 */ /* 0x000fe20007f1e0ff */
[----:B------:R-:W-:Y:S01]  /*3e00*/  IMAD.X R111, RZ, RZ, R73, P5 ;  /* 0x000000ffff6f7224 */ /* 0x000fe200028e0649 */
[----:B------:R-:W-:Y:S01]  /*3e10*/  LEA R113, P3, R71, UR4, 0x2 ;  /* 0x0000000447717c11 */ /* 0x000fe2000f8610ff */
[----:B------:R-:W-:Y:S01]  /*3e20*/  IMAD.X R75, RZ, RZ, R34, P6 ;  /* 0x000000ffff4b7224 */ /* 0x000fe200030e0622 */
[----:B------:R-:W-:Y:S01]  /*3e30*/  LEA R39, P4, R70, UR4, 0x2 ;  /* 0x0000000446277c11 */ /* 0x000fe2000f8810ff */
[----:B------:R-:W-:Y:S01]  /*3e40*/  IMAD.X R73, RZ, RZ, R32, P0 ;  /* 0x000000ffff497224 */ /* 0x000fe200000e0620 */
[----:B------:R-:W-:Y:S01]  /*3e50*/  LEA R115, P2, R69, UR4, 0x2 ;  /* 0x0000000445737c11 */ /* 0x000fe2000f8410ff */
[----:B------:R-:W1:Y:S01]  /*3e60*/  LDSM.16.M88.4 R32, [R87+0x100] ;  /* 0x000100005720783b */ /* 0x000e620000000200 */
[----:B------:R-:W-:-:S02]  /*3e70*/  LEA.HI.X R71, R71, UR5, RZ, 0x2, P3 ;  /* 0x0000000547477c11 */ /* 0x000fc400098f14ff */
[----:B------:R-:W-:Y:S02]  /*3e80*/  LEA R37, P6, R68, UR4, 0x2 ;  /* 0x0000000444257c11 */ /* 0x000fe4000f8c10ff */
[----:B------:R-:W-:Y:S02]  /*3e90*/  IADD3 R112, P3, PT, R86, R113, RZ ;  /* 0x0000007156707210 */ /* 0x000fe40007f7e0ff */
[----:B------:R-:W-:Y:S02]  /*3ea0*/  LEA R117, P5, R3, UR4, 0x2 ;  /* 0x0000000403757c11 */ /* 0x000fe4000f8a10ff */
[----:B------:R-:W-:Y:S01]  /*3eb0*/  LEA.HI.X R36, R70, UR5, RZ, 0x2, P4 ;  /* 0x0000000546247c11 */ /* 0x000fe2000a0f14ff */
[----:B------:R-:W-:Y:S01]  /*3ec0*/  IMAD.X R113, RZ, RZ, R71, P3 ;  /* 0x000000ffff717224 */ /* 0x000fe200018e0647 */
[----:B------:R-:W-:Y:S02]  /*3ed0*/  IADD3 R70, P4, PT, R86, R39, RZ ;  /* 0x0000002756467210 */ /* 0x000fe40007f9e0ff */
[----:B------:R-:W-:-:S02]  /*3ee0*/  LEA.HI.X R69, R69, UR5, RZ, 0x2, P2 ;  /* 0x0000000545457c11 */ /* 0x000fc400090f14ff */
[----:B------:R-:W-:Y:S01]  /*3ef0*/  IADD3 R114, P2, PT, R86, R115, RZ ;  /* 0x0000007356727210 */ /* 0x000fe20007f5e0ff */
[----:B------:R-:W-:Y:S01]  /*3f00*/  IMAD.X R71, RZ, RZ, R36, P4 ;  /* 0x000000ffff477224 */ /* 0x000fe200020e0624 */
[----:B------:R-:W-:Y:S02]  /*3f10*/  LEA.HI.X R42, R68, UR5, RZ, 0x2, P6 ;  /* 0x00000005442a7c11 */ /* 0x000fe4000b0f14ff */
[----:B------:R-:W-:Y:S01]  /*3f20*/  IADD3 R68, P6, PT, R86, R37, RZ ;  /* 0x0000002556447210 */ /* 0x000fe20007fde0ff */
[----:B------:R-:W-:Y:S01]  /*3f30*/  IMAD.X R115, RZ, RZ, R69, P2 ;  /* 0x000000ffff737224 */ /* 0x000fe200010e0645 */
[----:B------:R-:W-:Y:S01]  /*3f40*/  LEA.HI.X R40, R3, UR5, RZ, 0x2, P5 ;  /* 0x0000000503287c11 */ /* 0x000fe2000a8f14ff */
[----:B------:R-:W2:Y:S01]  /*3f50*/  LDSM.16.M88.4 R36, [R87+0x200] ;  /* 0x000200005724783b */ /* 0x000ea20000000200 */
[----:B------:R-:W-:Y:S01]  /*3f60*/  LEA R43, P0, R2, UR4, 0x2 ;  /* 0x00000004022b7c11 */ /* 0x000fe2000f8010ff */
[----:B------:R-:W-:Y:S01]  /*3f70*/  IMAD.X R69, RZ, RZ, R42, P6 ;  /* 0x000000ffff457224 */ /* 0x000fe200030e062a */
[----:B------:R-:W-:Y:S01]  /*3f80*/  LEA R41, P3, R0, UR4, 0x2 ;  /* 0x0000000400297c11 */ /* 0x000fe2000f8610ff */
[----:B0-----:R-:W-:Y:S01]  /*3f90*/  STG.E desc[UR14][R88.64+0x80], R28 ;  /* 0x0000801c58007986 */ /* 0x001fe2000c10190e */
[----:B------:R-:W-:-:S02]  /*3fa0*/  IADD3 R116, P5, PT, R86, R117, RZ ;  /* 0x0000007556747210 */ /* 0x000fc40007fbe0ff */
[----:B------:R-:W-:Y:S01]  /*3fb0*/  LEA.HI.X R3, R2, UR5, RZ, 0x2, P0 ;  /* 0x0000000502037c11 */ /* 0x000fe200080f14ff */
[----:B------:R-:W-:Y:S01]  /*3fc0*/  STG.E desc[UR14][R100.64], R5 ;  /* 0x0000000564007986 */ /* 0x000fe2000c10190e */
[C---:B------:R-:W-:Y:S01]  /*3fd0*/  IADD3 R2, P0, PT, R86.reuse, R43, RZ ;  /* 0x0000002b56027210 */ /* 0x040fe20007f1e0ff */
[----:B------:R-:W-:Y:S01]  /*3fe0*/  IMAD.X R117, RZ, RZ, R40, P5 ;  /* 0x000000ffff757224 */ /* 0x000fe200028e0628 */
[----:B------:R-:W-:Y:S01]  /*3ff0*/  IADD3 R84, P6, PT, R86, R41, RZ ;  /* 0x0000002956547210 */ /* 0x000fe20007fde0ff */
[----:B------:R-:W-:Y:S01]  /*4000*/  STG.E desc[UR14][R100.64+0x80], R29 ;  /* 0x0000801d64007986 */ /* 0x000fe2000c10190e */
[----:B------:R-:W-:Y:S01]  /*4010*/  LEA R119, P4, R90, UR4, 0x2 ;  /* 0x000000045a777c11 */ /* 0x000fe2000f8810ff */
[----:B------:R-:W-:Y:S01]  /*4020*/  IMAD.X R3, RZ, RZ, R3, P0 ;  /* 0x000000ffff037224 */ /* 0x000fe200000e0603 */
[----:B------:R-:W-:Y:S01]  /*4030*/  LEA R121, P2, R85, UR4, 0x2 ;  /* 0x0000000455797c11 */ /* 0x000fe2000f8410ff */
[----:B------:R-:W0:Y:S01]  /*4040*/  LDSM.16.M88.4 R40, [R87+0x300] ;  /* 0x000300005728783b */ /* 0x000e220000000200 */
[----:B------:R-:W-:-:S02]  /*4050*/  IADD3 R118, P5, PT, R86, R119, RZ ;  /* 0x0000007756767210 */ /* 0x000fc40007fbe0ff */
[----:B------:R-:W-:Y:S01]  /*4060*/  LEA.HI.X R90, R90, UR5, RZ, 0x2, P4 ;  /* 0x000000055a5a7c11 */ /* 0x000fe2000a0f14ff */
[----:B------:R-:W-:Y:S01]  /*4070*/  STG.E desc[UR14][R104.64], R6 ;  /* 0x0000000668007986 */ /* 0x000fe2000c10190e */
[----:B------:R-:W-:-:S03]  /*4080*/  IADD3 R120, P0, PT, R86, R121, RZ ;  /* 0x0000007956787210 */ /* 0x000fc60007f1e0ff */
[----:B------:R-:W-:Y:S01]  /*4090*/  STG.E desc[UR14][R104.64+0x80], R30 ;  /* 0x0000801e68007986 */ /* 0x000fe2000c10190e */
[----:B------:R-:W-:-:S03]  /*40a0*/  IMAD.X R119, RZ, RZ, R90, P5 ;  /* 0x000000ffff777224 */ /* 0x000fc600028e065a */
[----:B------:R-:W-:Y:S04]  /*40b0*/  STG.E desc[UR14][R102.64], R7 ;  /* 0x0000000766007986 */ /* 0x000fe8000c10190e */
[----:B------:R-:W3:Y:S04]  /*40c0*/  LDSM.16.M88.4 R4, [R87+0x500] ;  /* 0x000500005704783b */ /* 0x000ee80000000200 */
[----:B------:R-:W-:Y:S04]  /*40d0*/  STG.E desc[UR14][R102.64+0x80], R31 ;  /* 0x0000801f66007986 */ /* 0x000fe8000c10190e */
[----:B------:R-:W-:Y:S04]  /*40e0*/  STG.E desc[UR14][R56.64], R96 ;  /* 0x0000006038007986 */ /* 0x000fe8000c10190e */
[----:B-1----:R-:W-:Y:S04]  /*40f0*/  STG.E desc[UR14][R56.64+0x80], R32 ;  /* 0x0000802038007986 */ /* 0x002fe8000c10190e */
[----:B------:R-:W1:Y:S04]  /*4100*/  LDSM.16.M88.4 R28, [R87+0x600] ;  /* 0x00060000571c783b */ /* 0x000e680000000200 */
[----:B------:R-:W-:Y:S04]  /*4110*/  STG.E desc[UR14][R66.64], R97 ;  /* 0x0000006142007986 */ /* 0x000fe8000c10190e */
[----:B------:R-:W-:Y:S04]  /*4120*/  STG.E desc[UR14][R66.64+0x80], R33 ;  /* 0x0000802142007986 */ /* 0x000fe8000c10190e */
[----:B------:R-:W-:Y:S04]  /*4130*/  STG.E desc[UR14][R64.64], R98 ;  /* 0x0000006240007986 */ /* 0x000fe8000c10190e */
[----:B------:R-:W-:Y:S04]  /*4140*/  STG.E desc[UR14][R64.64+0x80], R34 ;  /* 0x0000802240007986 */ /* 0x000fe8000c10190e */
[----:B------:R-:W-:Y:S04]  /*4150*/  STG.E desc[UR14][R62.64+0x80], R35 ;  /* 0x000080233e007986 */ /* 0x000fe8000c10190e */
[----:B------:R-:W4:Y:S04]  /*4160*/  LDSM.16.M88.4 R32, [R87+0x700] ;  /* 0x000700005720783b */ /* 0x000f280000000200 */
[----:B------:R-:W-:Y:S04]  /*4170*/  STG.E desc[UR14][R62.64], R99 ;  /* 0x000000633e007986 */ /* 0x000fe8000c10190e */
[----:B------:R-:W-:Y:S04]  /*4180*/  STG.E desc[UR14][R48.64], R92 ;  /* 0x0000005c30007986 */ /* 0x000fe8000c10190e */
[----:B--2---:R-:W-:Y:S04]  /*4190*/  STG.E desc[UR14][R48.64+0x80], R36 ;  /* 0x0000802430007986 */ /* 0x004fe8000c10190e */
[----:B------:R-:W-:Y:S04]  /*41a0*/  STG.E desc[UR14][R50.64], R93 ;  /* 0x0000005d32007986 */ /* 0x000fe8000c10190e */
[----:B------:R-:W-:Y:S04]  /*41b0*/  STG.E desc[UR14][R50.64+0x80], R37 ;  /* 0x0000802532007986 */ /* 0x000fe8000c10190e */
[----:B------:R-:W-:Y:S04]  /*41c0*/  STG.E desc[UR14][R52.64], R94 ;  /* 0x0000005e34007986 */ /* 0x000fe8000c10190e */
[----:B------:R-:W-:Y:S04]  /*41d0*/  STG.E desc[UR14][R52.64+0x80], R38 ;  /* 0x0000802634007986 */ /* 0x000fe8000c10190e */
[----:B------:R-:W-:Y:S04]  /*41e0*/  STG.E desc[UR14][R60.64], R95 ;  /* 0x0000005f3c007986 */ /* 0x000fe8000c10190e */
[----:B------:R-:W-:Y:S04]  /*41f0*/  STG.E desc[UR14][R60.64+0x80], R39 ;  /* 0x000080273c007986 */ /* 0x000fe8000c10190e */
[----:B------:R-:W-:Y:S04]  /*4200*/  STG.E desc[UR14][R54.64], R12 ;  /* 0x0000000c36007986 */ /* 0x000fe8000c10190e */
[----:B0-----:R-:W-:Y:S04]  /*4210*/  STG.E desc[UR14][R54.64+0x80], R40 ;  /* 0x0000802836007986 */ /* 0x001fe8000c10190e */
[----:B------:R-:W-:Y:S04]  /*4220*/  STG.E desc[UR14][R58.64], R13 ;  /* 0x0000000d3a007986 */ /* 0x000fe8000c10190e */
        /* <DEDUP_REMOVED lines=13> */
[----:B---3--:R0:W-:Y:S04]  /*4300*/  STG.E desc[UR14][R74.64+0x80], R4 ;  /* 0x000080044a007986 */ /* 0x0081e8000c10190e */
[----:B------:R2:W-:Y:S04]  /*4310*/  STG.E desc[UR14][R74.64], R20 ;  /* 0x000000144a007986 */ /* 0x0005e8000c10190e */
[----:B------:R2:W-:Y:S01]  /*4320*/  STG.E desc[UR14][R110.64], R21 ;  /* 0x000000156e007986 */ /* 0x0005e2000c10190e */
[----:B0-----:R-:W-:-:S03]  /*4330*/  LEA.HI.X R4, R0, UR5, RZ, 0x2, P3 ;  /* 0x0000000500047c11 */ /* 0x001fc600098f14ff */
[----:B------:R2:W-:Y:S01]  /*4340*/  STG.E desc[UR14][R110.64+0x80], R5 ;  /* 0x000080056e007986 */ /* 0x0005e2000c10190e */
[----:B------:R-:W-:-:S03]  /*4350*/  LEA.HI.X R0, R85, UR5, RZ, 0x2, P2 ;  /* 0x0000000555007c11 */ /* 0x000fc600090f14ff */
[----:B------:R2:W-:Y:S01]  /*4360*/  STG.E desc[UR14][R72.64], R22 ;  /* 0x0000001648007986 */ /* 0x0005e2000c10190e */
[----:B------:R-:W-:Y:S02]  /*4370*/  IMAD.X R85, RZ, RZ, R4, P6 ;  /* 0x000000ffff557224 */ /* 0x000fe400030e0604 */
[----:B------:R-:W-:Y:S01]  /*4380*/  IMAD.X R121, RZ, RZ, R0, P0 ;  /* 0x000000ffff797224 */ /* 0x000fe200000e0600 */
[----:B------:R2:W-:Y:S04]  /*4390*/  STG.E desc[UR14][R72.64+0x80], R6 ;  /* 0x0000800648007986 */ /* 0x0005e8000c10190e */
[----:B------:R2:W-:Y:S04]  /*43a0*/  STG.E desc[UR14][R112.64], R23 ;  /* 0x0000001770007986 */ /* 0x0005e8000c10190e */
[----:B------:R2:W-:Y:S04]  /*43b0*/  STG.E desc[UR14][R112.64+0x80], R7 ;  /* 0x0000800770007986 */ /* 0x0005e8000c10190e */
[----:B------:R2:W-:Y:S04]  /*43c0*/  STG.E desc[UR14][R70.64], R16 ;  /* 0x0000001046007986 */ /* 0x0005e8000c10190e */
[----:B-1----:R2:W-:Y:S04]  /*43d0*/  STG.E desc[UR14][R70.64+0x80], R28 ;  /* 0x0000801c46007986 */ /* 0x0025e8000c10190e */
[----:B------:R2:W-:Y:S04]  /*43e0*/  STG.E desc[UR14][R114.64], R17 ;  /* 0x0000001172007986 */ /* 0x0005e8000c10190e */
[----:B------:R2:W-:Y:S04]  /*43f0*/  STG.E desc[UR14][R114.64+0x80], R29 ;  /* 0x0000801d72007986 */ /* 0x0005e8000c10190e */
[----:B------:R2:W-:Y:S04]  /*4400*/  STG.E desc[UR14][R68.64], R18 ;  /* 0x0000001244007986 */ /* 0x0005e8000c10190e */
[----:B------:R2:W-:Y:S04]  /*4410*/  STG.E desc[UR14][R68.64+0x80], R30 ;  /* 0x0000801e44007986 */ /* 0x0005e8000c10190e */
[----:B------:R2:W-:Y:S04]  /*4420*/  STG.E desc[UR14][R116.64], R19 ;  /* 0x0000001374007986 */ /* 0x0005e8000c10190e */
[----:B------:R2:W-:Y:S04]  /*4430*/  STG.E desc[UR14][R116.64+0x80], R31 ;  /* 0x0000801f74007986 */ /* 0x0005e8000c10190e */
[----:B------:R2:W-:Y:S04]  /*4440*/  STG.E desc[UR14][R2.64], R8 ;  /* 0x0000000802007986 */ /* 0x0005e8000c10190e */
[----:B----4-:R2:W-:Y:S04]  /*4450*/  STG.E desc[UR14][R2.64+0x80], R32 ;  /* 0x0000802002007986 */ /* 0x0105e8000c10190e */
[----:B------:R2:W-:Y:S04]  /*4460*/  STG.E desc[UR14][R84.64], R9 ;  /* 0x0000000954007986 */ /* 0x0005e8000c10190e */
[----:B------:R2:W-:Y:S04]  /*4470*/  STG.E desc[UR14][R84.64+0x80], R33 ;  /* 0x0000802154007986 */ /* 0x0005e8000c10190e */
[----:B------:R2:W-:Y:S04]  /*4480*/  STG.E desc[UR14][R118.64], R10 ;  /* 0x0000000a76007986 */ /* 0x0005e8000c10190e */
[----:B------:R2:W-:Y:S04]  /*4490*/  STG.E desc[UR14][R118.64+0x80], R34 ;  /* 0x0000802276007986 */ /* 0x0005e8000c10190e */
[----:B------:R2:W-:Y:S04]  /*44a0*/  STG.E desc[UR14][R120.64], R11 ;  /* 0x0000000b78007986 */ /* 0x0005e8000c10190e */
[----:B------:R2:W-:Y:S01]  /*44b0*/  STG.E desc[UR14][R120.64+0x80], R35 ;  /* 0x0000802378007986 */ /* 0x0005e2000c10190e */
[----:B------:R-:W-:Y:S06]  /*44c0*/  BAR.SYNC.DEFER_BLOCKING 0x0 ;  /* 0x0000000000007b1d */ /* 0x000fec0000010000 */
[----:B------:R-:W-:Y:S05]  /*44d0*/  @P1 BRA `(.L_x_8) ;  /* 0x00000000009c1947 */ /* 0x000fea0003800000 */
[----:B------:R-:W-:Y:S01]  /*44e0*/  NOP ;  /* 0x0000000000007918 */ /* 0x000fe20000000000 */
[----:B------:R-:W-:Y:S01]  /*44f0*/  UMOV UR4, 0x50 ;  /* 0x0000005000047882 */ /* 0x000fe20000000000 */
[----:B------:R-:W-:Y:S01]  /*4500*/  IMAD.U32 R0, RZ, RZ, UR13 ;  /* 0x0000000dff007e24 */ /* 0x000fe2000f8e00ff */
[----:B------:R-:W-:Y:S01]  /*4510*/  ULEA UR11, UR11, UR4, 0x18 ;  /* 0x000000040b0b7291 */ /* 0x000fe2000f8ec0ff */
[----:B--2---:R-:W-:Y:S02]  /*4520*/  IMAD.MOV.U32 R3, RZ, RZ, 0x3 ;  /* 0x00000003ff037424 */ /* 0x004fe400078e00ff */
[----:B------:R-:W-:Y:S01]  /*4530*/  IMAD.MOV.U32 R7, RZ, RZ, 0x1 ;  /* 0x00000001ff077424 */ /* 0x000fe200078e00ff */
[----:B------:R-:W-:-:S04]  /*4540*/  LOP3.LUT R0, R0, 0xffff, RZ, 0xc0, !PT ;  /* 0x0000ffff00007812 */ /* 0x000fc800078ec0ff */
[----:B------:R-:W-:Y:S01]  /*4550*/  SHF.R.U32.HI R0, RZ, 0x5, R0 ;  /* 0x00000005ff007819 */ /* 0x000fe20000011600 */
[----:B------:R-:W0:Y:S04]  /*4560*/  LDS R5, [UR11] ;  /* 0x0000000bff057984 */ /* 0x000e280008000800 */
[----:B------:R-:W-:Y:S01]  /*4570*/  VIADD R2, R0, 0x10 ;  /* 0x0000001000027836 */ /* 0x000fe20000000000 */
[----:B------:R-:W-:-:S04]  /*4580*/  SHF.L.U32 R0, R3, R0, RZ ;  /* 0x0000000003007219 */ /* 0x000fc800000006ff */
[----:B------:R-:W-:-:S04]  /*4590*/  SHF.L.U32 R3, R7, R2, RZ ;  /* 0x0000000207037219 */ /* 0x000fc800000006ff */
[----:B------:R-:W-:-:S04]  /*45a0*/  LOP3.LUT R0, R3, R0, RZ, 0xfc, !PT ;  /* 0x0000000003007212 */ /* 0x000fc800078efcff */
[C---:B------:R-:W-:Y:S02]  /*45b0*/  LOP3.LUT R2, R0.reuse, 0xffff, RZ, 0xc0, !PT ;  /* 0x0000ffff00027812 */ /* 0x040fe400078ec0ff */
[----:B0-----:R-:W-:-:S04]  /*45c0*/  LOP3.LUT R3, R0, 0xffff, R5, 0x80, !PT ;  /* 0x0000ffff00037812 */ /* 0x001fc800078e8005 */
[----:B------:R-:W-:-:S13]  /*45d0*/  ISETP.NE.AND P0, PT, R3, R2, PT ;  /* 0x000000020300720c */ /* 0x000fda0003f05270 */
[----:B------:R-:W-:Y:S05]  /*45e0*/  @P0 BRA `(.L_x_9) ;  /* 0x0000000000500947 */ /* 0x000fea0003800000 */
[----:B------:R-:W-:Y:S02]  /*45f0*/  SHF.R.U32.HI R5, RZ, 0x10, R5 ;  /* 0x00000010ff057819 */ /* 0x000fe40000011605 */
[----:B------:R-:W-:-:S04]  /*4600*/  SHF.R.U32.HI R2, RZ, 0x10, R0 ;  /* 0x00000010ff027819 */ /* 0x000fc80000011600 */
[----:B------:R-:W-:-:S04]  /*4610*/  LOP3.LUT R5, R5, R2, RZ, 0xc0, !PT ;  /* 0x0000000205057212 */ /* 0x000fc800078ec0ff */
[----:B------:R-:W-:-:S13]  /*4620*/  ISETP.NE.AND P0, PT, R5, R2, PT ;  /* 0x000000020500720c */ /* 0x000fda0003f05270 */
[----:B------:R-:W-:Y:S05]  /*4630*/  @P0 BRA `(.L_x_10) ;  /* 0x0000000000300947 */ /* 0x000fea0003800000 */
[----:B------:R-:W-:Y:S01]  /*4640*/  R2UR UR4, R0 ;  /* 0x00000000000472ca */ /* 0x000fe200000e0000 */
[----:B------:R-:W-:Y:S01]  /*4650*/  VOTEU.ANY UR5, UPT, PT ;  /* 0x0000000000057886 */ /* 0x000fe200038e0100 */
[----:B------:R-:W0:Y:S01]  /*4660*/  S2R R0, SR_LANEID ;  /* 0x0000000000007919 */ /* 0x000e220000000000 */
[----:B------:R-:W-:-:S10]  /*4670*/  UFLO.U32 UR5, UR5 ;  /* 0x00000005000572bd */ /* 0x000fd400080e0000 */
[----:B------:R-:W-:-:S06]  /*4680*/  ULOP3.LUT UR4, URZ, UR4, URZ, 0x33, !UPT ;  /* 0x00000004ff047292 */ /* 0x000fcc000f8e33ff */
[----:B------:R-:W-:-:S04]  /*4690*/  IMAD.U32 R2, RZ, RZ, UR4 ;  /* 0x00000004ff027e24 */ /* 0x000fc8000f8e00ff */
[----:B------:R-:W1:Y:S02]  /*46a0*/  REDUX UR6, R2 ;  /* 0x00000000020673c4 */ /* 0x000e640000000000 */
[----:B------:R3:W-:Y:S01]  /*46b0*/  UTCATOMSWS.AND URZ, UR4 ;  /* 0x0000000400ff79e3 */ /* 0x0007e20008000000 */
[----:B0-----:R-:W-:Y:S01]  /*46c0*/  ISETP.EQ.U32.AND P0, PT, R0, UR5, PT ;  /* 0x0000000500007c0c */ /* 0x001fe2000bf02070 */
[----:B-1----:R-:W-:-:S12]  /*46d0*/  IMAD.U32 R0, RZ, RZ, UR6 ;  /* 0x00000006ff007e24 */ /* 0x002fd8000f8e00ff */
[----:B------:R3:W-:Y:S01]  /*46e0*/  @P0 ATOMS.AND RZ, [UR11], R0 ;  /* 0x00000000ffff098c */ /* 0x0007e2000a80000b */
[----:B------:R-:W-:Y:S05]  /*46f0*/  BRA `(.L_x_8) ;  /* 0x0000000000147947 */ /* 0x000fea0003800000 */
.L_x_10:
[----:B------:R-:W-:-:S07]  /*4700*/  MOV R2, 0x4720 ;  /* 0x0000472000027802 */ /* 0x000fce0000000f00 */
[----:B------:R-:W-:Y:S05]  /*4710*/  CALL.REL.NOINC `($__internal_0_$__cuda_sm10x_tcgen05_guardrail_trap_col_being_dealloced_not_returned_by_alloc) ;  /* 0x0000000000207944 */ /* 0x000fea0003c00000 */
[----:B------:R-:W-:Y:S05]  /*4720*/  BRA `(.L_x_8) ;  /* 0x0000000000087947 */ /* 0x000fea0003800000 */
.L_x_9:
[----:B------:R-:W-:-:S07]  /*4730*/  MOV R2, 0x4750 ;  /* 0x0000475000027802 */ /* 0x000fce0000000f00 */
[----:B------:R-:W-:Y:S05]  /*4740*/  CALL.REL.NOINC `($__internal_2_$__cuda_sm10x_tcgen05_guardrail_trap_unallocated_columns_being_dealloced) ;  /* 0x00000000002c7944 */ /* 0x000fea0003c00000 */
.L_x_8:
[----:B------:R-:W-:Y:S01]  /*4750*/  NOP ;  /* 0x0000000000007918 */ /* 0x000fe20000000000 */
[----:B---3--:R-:W-:Y:S05]  /*4760*/  EXIT ;  /* 0x000000000000794d */ /* 0x008fea0003800000 */
.L_x_7:
[----:B------:R-:W0:Y:S02]  /*4770*/  SYNCS.PHASECHK.TRANS64.TRYWAIT P0, [UR12+0xc000], RZ ;  /* 0x00c000ffff0075a7 */ /* 0x000e24000800110c */
[----:B0-----:R-:W-:Y:S05]  /*4780*/  @!P0 BRA `(.L_x_7) ;  /* 0xfffffffc00f88947 */ /* 0x001fea000383ffff */
[----:B------:R-:W-:Y:S05]  /*4790*/  BRA `(.L_x_11) ;  /* 0xffffffec00007947 */ /* 0x000fea000383ffff */
        .weak           $__internal_0_$__cuda_sm10x_tcgen05_guardrail_trap_col_being_dealloced_not_returned_by_alloc
        .type           $__internal_0_$__cuda_sm10x_tcgen05_guardrail_trap_col_being_dealloced_not_returned_by_alloc,@function
        .size           $__internal_0_$__cuda_sm10x_tcgen05_guardrail_trap_col_being_dealloced_not_returned_by_alloc,($__internal_1_$__cuda_sm10x_tcgen05_guardrail_trap_phase_invalid_during_alloc - $__internal_0_$__cuda_sm10x_tcgen05_guardrail_trap_col_being_dealloced_not_returned_by_alloc)
$__internal_0_$__cuda_sm10x_tcgen05_guardrail_trap_col_being_dealloced_not_returned_by_alloc:
[----:B------:R-:W-:Y:S05]  /*47a0*/  BPT.TRAP 0x1 ;  /* 0x000000040000795c */ /* 0x000fea0000300000 */
[----:B------:R-:W-:-:S04]  /*47b0*/  IMAD.MOV.U32 R3, RZ, RZ, 0x0 ;  /* 0x00000000ff037424 */ /* 0x000fc800078e00ff */
[----:B------:R-:W-:Y:S05]  /*47c0*/  RET.REL.NODEC R2 `(gluon_mma) ;  /* 0xffffffb8020c7950 */ /* 0x000fea0003c3ffff */
        .weak           $__internal_1_$__cuda_sm10x_tcgen05_guardrail_trap_phase_invalid_during_alloc
        .type           $__internal_1_$__cuda_sm10x_tcgen05_guardrail_trap_phase_invalid_during_alloc,@function
        .size           $__internal_1_$__cuda_sm10x_tcgen05_guardrail_trap_phase_invalid_during_alloc,($__internal_2_$__cuda_sm10x_tcgen05_guardrail_trap_unallocated_columns_being_dealloced - $__internal_1_$__cuda_sm10x_tcgen05_guardrail_trap_phase_invalid_during_alloc)
$__internal_1_$__cuda_sm10x_tcgen05_guardrail_trap_phase_invalid_during_alloc:
[----:B------:R-:W-:Y:S05]  /*47d0*/  BPT.TRAP 0x1 ;  /* 0x000000040000795c */ /* 0x000fea0000300000 */
[----:B------:R-:W-:-:S04]  /*47e0*/  IMAD.MOV.U32 R3, RZ, RZ, 0x0 ;  /* 0x00000000ff037424 */ /* 0x000fc800078e00ff */
[----:B------:R-:W-:Y:S05]  /*47f0*/  RET.REL.NODEC R2 `(gluon_mma) ;  /* 0xffffffb802007950 */ /* 0x000fea0003c3ffff */
        .weak           $__internal_2_$__cuda_sm10x_tcgen05_guardrail_trap_unallocated_columns_being_dealloced
        .type           $__internal_2_$__cuda_sm10x_tcgen05_guardrail_trap_unallocated_columns_being_dealloced,@function
        .size           $__internal_2_$__cuda_sm10x_tcgen05_guardrail_trap_unallocated_columns_being_dealloced,(.L_x_15 - $__internal_2_$__cuda_sm10x_tcgen05_guardrail_trap_unallocated_columns_being_dealloced)
$__internal_2_$__cuda_sm10x_tcgen05_guardrail_trap_unallocated_columns_being_dealloced:
[----:B------:R-:W-:Y:S05]  /*4800*/  BPT.TRAP 0x1 ;  /* 0x000000040000795c */ /* 0x000fea0000300000 */
[----:B------:R-:W-:-:S04]  /*4810*/  IMAD.MOV.U32 R3, RZ, RZ, 0x0 ;  /* 0x00000000ff037424 */ /* 0x000fc800078e00ff */
[----:B------:R-:W-:Y:S05]  /*4820*/  RET.REL.NODEC R2 `(gluon_mma) ;  /* 0xffffffb402f47950 */ /* 0x000fea0003c3ffff */
.L_x_12:
[----:B------:R-:W-:-:S00]  /*4830*/  BRA `(.L_x_12) ;  /* 0xfffffffc00fc7947 */ /* 0x000fc0000383ffff */
[----:B------:R-:W-:-:S00]  /*4840*/  NOP ;  /* 0x0000000000007918 */ /* 0x000fc00000000000 */
        /* <DEDUP_REMOVED lines=11> */
.L_x_15:


//--------------------- .nv.shared.gluon_mma      --------------------------
	.section	.nv.shared.gluon_mma,"aw",@nobits
	.sectionflags	@""
	.align	16
	.zero		1024


//--------------------- .nv.shared.reserved.0     --------------------------
	.section	.nv.shared.reserved.0,"aw",@nobits
	.align	8
	.weak		__nv_reservedSMEM_offset_0_alias
	.size		__nv_reservedSMEM_offset_0_alias, 0, 64
	.other		__nv_reservedSMEM_offset_0_alias,@"STO_CUDA_RESERVED_SHARED STV_DEFAULT"
__nv_reservedSMEM_offset_0_alias:
	.zero		0
.nv.shared.reserved.0:
	.zero		64
	.weak		__nv_reservedSMEM_allocation_phase
	.type		__nv_reservedSMEM_allocation_phase,@object
	.size		__nv_reservedSMEM_allocation_phase,(.L_0 - __nv_reservedSMEM_allocation_phase)
__nv_reservedSMEM_allocation_phase:
	.zero		1
.L_0:
	.zero		7
	.weak		__nv_reservedSMEM_devtool_atexit_pc
	.type		__nv_reservedSMEM_devtool_atexit_pc,@object
	.size		__nv_reservedSMEM_devtool_atexit_pc,(__nv_reservedSMEM_allocation_mask - __nv_reservedSMEM_devtool_atexit_pc)
__nv_reservedSMEM_devtool_atexit_pc:
	.zero		8
	.weak		__nv_reservedSMEM_allocation_mask
	.type		__nv_reservedSMEM_allocation_mask,@object
	.size		__nv_reservedSMEM_allocation_mask,(.L_2 - __nv_reservedSMEM_allocation_mask)
__nv_reservedSMEM_allocation_mask:
	.zero		4
.L_2:


//--------------------- .nv.constant0.gluon_mma   --------------------------
	.section	.nv.constant0.gluon_mma,"a",@progbits
	.sectionflags	@""
	.align	4
.nv.constant0.gluon_mma:
	.zero		936


//--------------------- SYMBOLS --------------------------

	.type		.nv.reservedSmem.offset0,@object
	.size		.nv.reservedSmem.offset0,0x4
	.type		.nv.reservedSmem.cap,@object
	.size		.nv.reservedSmem.cap,0x4
